def matmul_kernel(
    a_ptr,
    b_ptr,
    c_ptr,
    M,
    N,
    K,
    stride_am,
    stride_ak,
    stride_bk,
    stride_bn,
    stride_cm,
    stride_cn,
    BLOCK_M: tl.constexpr,
    BLOCK_N: tl.constexpr,
    BLOCK_K: tl.constexpr,
    GROUP_M: tl.constexpr,
):
    pid = tl.program_id(axis=0)
    num_pid_m = tl.cdiv(M, BLOCK_M)
    num_pid_n = tl.cdiv(N, BLOCK_N)
    num_pid_in_group = GROUP_M * num_pid_n
    group_id = pid // num_pid_in_group
    first_pid_m = group_id * GROUP_M
    group_size_m = min(num_pid_m - first_pid_m, GROUP_M)
    pid_m = first_pid_m + ((pid % num_pid_in_group) % group_size_m)
    pid_n = (pid % num_pid_in_group) // group_size_m

    offs_am = (pid_m * BLOCK_M + tl.arange(0, BLOCK_M)) % M
    offs_bn = (pid_n * BLOCK_N + tl.arange(0, BLOCK_N)) % N
    offs_k = tl.arange(0, BLOCK_K)
    a_ptrs = a_ptr + offs_am[:, None] * stride_am + offs_k[None, :] * stride_ak
    b_ptrs = b_ptr + offs_k[:, None] * stride_bk + offs_bn[None, :] * stride_bn

    acc = tl.zeros((BLOCK_M, BLOCK_N), dtype=tl.float32)
    for kk in range(0, tl.cdiv(K, BLOCK_K)):
        a = tl.load(a_ptrs, mask=offs_k[None, :] < K - kk * BLOCK_K, other=0.0)
        b = tl.load(b_ptrs, mask=offs_k[:, None] < K - kk * BLOCK_K, other=0.0)
        acc = tl.dot(a, b, acc)
        a_ptrs += BLOCK_K * stride_ak
        b_ptrs += BLOCK_K * stride_bk

    c = acc.to(c_ptr.dtype.element_ty)
    offs_cm = pid_m * BLOCK_M + tl.arange(0, BLOCK_M)
    offs_cn = pid_n * BLOCK_N + tl.arange(0, BLOCK_N)
    c_ptrs = c_ptr + offs_cm[:, None] * stride_cm + offs_cn[None, :] * stride_cn
    mask = (offs_cm[:, None] < M) & (offs_cn[None, :] < N)
    tl.store(c_ptrs, c, mask=mask)

# config = {"BLOCK_K": 64, "BLOCK_M": 64, "BLOCK_N": 64, "GROUP_M": 8, "arch": "sm_90", "dtype": "fp8e5m2", "num_ctas": 2, "num_stages": 3, "num_warps": 4}
# arch = sm_90


// ===== COMPILED SASS (sm_90a) =====

	.target	sm_90a

	.elftype	@"ET_EXEC"


//--------------------- .note.nv.tkinfo           --------------------------
	.section	.note.nv.tkinfo,"",@"SHT_NOTE"
	.sectionflags	@"SHF_NOTE_NV_TKINFO"
	.tkinfo
        /*0018*/ 	.word	0x00000002
        /*0030*/ 	.string	""
        /*0030*/ 	.string	"ptxas"
        /*0030*/ 	.string	"Cuda compilation tools, release 13.0, V13.0.88"
        /*0030*/ 	.string	"Build cuda_13.0.r13.0/compiler.36424714_0"
        /*0030*/ 	.string	"-v  -suppress-debug-info  -lineinfo  -arch sm_90a "



//--------------------- .note.nv.cuinfo           --------------------------
	.section	.note.nv.cuinfo,"",@"SHT_NOTE"
	.sectionflags	@"SHF_NOTE_NV_CUINFO"
        /*0018*/ 	.short	0x0002
        /*001a*/ 	.short	0x005a
        /*001c*/ 	.short	0x0082
	.zero		2


//--------------------- .nv.info                  --------------------------
	.section	.nv.info,"",@"SHT_CUDA_INFO"
	.align	4


	//----- nvinfo : EIATTR_REGCOUNT
	.align		4
        /*0000*/ 	.byte	0x04, 0x2f
        /*0002*/ 	.short	(.L_1 - .L_0)
	.align		4
.L_0:
        /*0004*/ 	.word	index@(matmul_kernel)
        /*0008*/ 	.word	0x000000a8


	//----- nvinfo : EIATTR_FRAME_SIZE
	.align		4
.L_1:
        /*000c*/ 	.byte	0x04, 0x11
        /*000e*/ 	.short	(.L_3 - .L_2)
	.align		4
.L_2:
        /*0010*/ 	.word	index@(matmul_kernel)
        /*0014*/ 	.word	0x00000000


	//----- nvinfo : EIATTR_MIN_STACK_SIZE
	.align		4
.L_3:
        /*0018*/ 	.byte	0x04, 0x12
        /*001a*/ 	.short	(.L_5 - .L_4)
	.align		4
.L_4:
        /*001c*/ 	.word	index@(matmul_kernel)
        /*0020*/ 	.word	0x00000000
.L_5:


//--------------------- .nv.compat                --------------------------
	.section	.nv.compat,"",@"SHT_CUDA_COMPAT_INFO"
	.align	4
        /*0000*/ 	.byte	0x02, 0x09, 0x01, 0x00, 0x02, 0x02, 0x04, 0x00, 0x02, 0x05, 0x05, 0x00, 0x03, 0x07, 0x01, 0x01
        /*0010*/ 	.byte	0x02, 0x03, 0x00, 0x00, 0x02, 0x06, 0x01, 0x00, 0x04, 0x0b, 0x08, 0x00, 0x00, 0x00, 0x00, 0x00
        /*0020*/ 	.byte	0x00, 0x00, 0x00, 0x00


//--------------------- .nv.info.matmul_kernel    --------------------------
	.section	.nv.info.matmul_kernel,"",@"SHT_CUDA_INFO"
	.sectionflags	@""
	.align	4


	//----- nvinfo : EIATTR_CUDA_API_VERSION
	.align		4
        /*0000*/ 	.byte	0x04, 0x37
        /*0002*/ 	.short	(.L_7 - .L_6)
.L_6:
        /*0004*/ 	.word	0x00000082


	//----- nvinfo : EIATTR_KPARAM_INFO
	.align		4
.L_7:
        /*0008*/ 	.byte	0x04, 0x17
        /*000a*/ 	.short	(.L_9 - .L_8)
.L_8:
        /*000c*/ 	.word	0x00000000
        /*0010*/ 	.short	0x000d
        /*0012*/ 	.short	0x0048
        /*0014*/ 	.byte	0x00, 0xf4, 0x21, 0x00


	//----- nvinfo : EIATTR_KPARAM_INFO
	.align		4
.L_9:
        /*0018*/ 	.byte	0x04, 0x17
        /*001a*/ 	.short	(.L_11 - .L_10)
.L_10:
        /*001c*/ 	.word	0x00000000
        /*0020*/ 	.short	0x000c
        /*0022*/ 	.short	0x0040
        /*0024*/ 	.byte	0x00, 0xf4, 0x21, 0x00


	//----- nvinfo : EIATTR_KPARAM_INFO
	.align		4
.L_11:
        /*0028*/ 	.byte	0x04, 0x17
        /*002a*/ 	.short	(.L_13 - .L_12)
.L_12:
        /*002c*/ 	.word	0x00000000
        /*0030*/ 	.short	0x000b
        /*0032*/ 	.short	0x0038
        /*0034*/ 	.byte	0x00, 0xf0, 0x11, 0x00


	//----- nvinfo : EIATTR_KPARAM_INFO
	.align		4
.L_13:
        /*0038*/ 	.byte	0x04, 0x17
        /*003a*/ 	.short	(.L_15 - .L_14)
.L_14:
        /*003c*/ 	.word	0x00000000
        /*0040*/ 	.short	0x000a
        /*0042*/ 	.short	0x0034
        /*0044*/ 	.byte	0x00, 0xf0, 0x11, 0x00


	//----- nvinfo : EIATTR_KPARAM_INFO
	.align		4
.L_15:
        /*0048*/ 	.byte	0x04, 0x17
        /*004a*/ 	.short	(.L_17 - .L_16)
.L_16:
        /*004c*/ 	.word	0x00000000
        /*0050*/ 	.short	0x0009
        /*0052*/ 	.short	0x0030
        /*0054*/ 	.byte	0x00, 0xf0, 0x11, 0x00


	//----- nvinfo : EIATTR_KPARAM_INFO
	.align		4
.L_17:
        /*0058*/ 	.byte	0x04, 0x17
        /*005a*/ 	.short	(.L_19 - .L_18)
.L_18:
        /*005c*/ 	.word	0x00000000
        /*0060*/ 	.short	0x0008
        /*0062*/ 	.short	0x002c
        /*0064*/ 	.byte	0x00, 0xf0, 0x11, 0x00


	//----- nvinfo : EIATTR_KPARAM_INFO
	.align		4
.L_19:
        /*0068*/ 	.byte	0x04, 0x17
        /*006a*/ 	.short	(.L_21 - .L_20)
.L_20:
        /*006c*/ 	.word	0x00000000
        /*0070*/ 	.short	0x0007
        /*0072*/ 	.short	0x0028
        /*0074*/ 	.byte	0x00, 0xf0, 0x11, 0x00


	//----- nvinfo : EIATTR_KPARAM_INFO
	.align		4
.L_21:
        /*0078*/ 	.byte	0x04, 0x17
        /*007a*/ 	.short	(.L_23 - .L_22)
.L_22:
        /*007c*/ 	.word	0x00000000
        /*0080*/ 	.short	0x0006
        /*0082*/ 	.short	0x0024
        /*0084*/ 	.byte	0x00, 0xf0, 0x11, 0x00


	//----- nvinfo : EIATTR_KPARAM_INFO
	.align		4
.L_23:
        /*0088*/ 	.byte	0x04, 0x17
        /*008a*/ 	.short	(.L_25 - .L_24)
.L_24:
        /*008c*/ 	.word	0x00000000
        /*0090*/ 	.short	0x0005
        /*0092*/ 	.short	0x0020
        /*0094*/ 	.byte	0x00, 0xf0, 0x11, 0x00


	//----- nvinfo : EIATTR_KPARAM_INFO
	.align		4
.L_25:
        /*0098*/ 	.byte	0x04, 0x17
        /*009a*/ 	.short	(.L_27 - .L_26)
.L_26:
        /*009c*/ 	.word	0x00000000
        /*00a0*/ 	.short	0x0004
        /*00a2*/ 	.short	0x001c
        /*00a4*/ 	.byte	0x00, 0xf0, 0x11, 0x00


	//----- nvinfo : EIATTR_KPARAM_INFO
	.align		4
.L_27:
        /*00a8*/ 	.byte	0x04, 0x17
        /*00aa*/ 	.short	(.L_29 - .L_28)
.L_28:
        /*00ac*/ 	.word	0x00000000
        /*00b0*/ 	.short	0x0003
        /*00b2*/ 	.short	0x0018
        /*00b4*/ 	.byte	0x00, 0xf0, 0x11, 0x00


	//----- nvinfo : EIATTR_KPARAM_INFO
	.align		4
.L_29:
        /*00b8*/ 	.byte	0x04, 0x17
        /*00ba*/ 	.short	(.L_31 - .L_30)
.L_30:
        /*00bc*/ 	.word	0x00000000
        /*00c0*/ 	.short	0x0002
        /*00c2*/ 	.short	0x0010
        /*00c4*/ 	.byte	0x00, 0xf4, 0x21, 0x00


	//----- nvinfo : EIATTR_KPARAM_INFO
	.align		4
.L_31:
        /*00c8*/ 	.byte	0x04, 0x17
        /*00ca*/ 	.short	(.L_33 - .L_32)
.L_32:
        /*00cc*/ 	.word	0x00000000
        /*00d0*/ 	.short	0x0001
        /*00d2*/ 	.short	0x0008
        /*00d4*/ 	.byte	0x00, 0xf4, 0x21, 0x00


	//----- nvinfo : EIATTR_KPARAM_INFO
	.align		4
.L_33:
        /*00d8*/ 	.byte	0x04, 0x17
        /*00da*/ 	.short	(.L_35 - .L_34)
.L_34:
        /*00dc*/ 	.word	0x00000000
        /*00e0*/ 	.short	0x0000
        /*00e2*/ 	.short	0x0000
        /*00e4*/ 	.byte	0x00, 0xf4, 0x21, 0x00


	//----- nvinfo : EIATTR_EXPLICIT_CLUSTER
	.align		4
.L_35:
        /*00e8*/ 	.byte	0x01, 0x3e
	.zero		2


	//----- nvinfo : EIATTR_CTA_PER_CLUSTER
	.align		4
        /*00ec*/ 	.byte	0x04, 0x3d
        /*00ee*/ 	.short	(.L_37 - .L_36)
.L_36:
        /*00f0*/ 	.word	0x00000002
        /*00f4*/ 	.word	0x00000001
        /*00f8*/ 	.word	0x00000001


	//----- nvinfo : EIATTR_SPARSE_MMA_MASK
	.align		4
.L_37:
        /*00fc*/ 	.byte	0x03, 0x50
        /*00fe*/ 	.short	0x0000


	//----- nvinfo : EIATTR_MAXREG_COUNT
	.align		4
        /*0100*/ 	.byte	0x03, 0x1b
        /*0102*/ 	.short	0x00ff


	//----- nvinfo : EIATTR_NUM_BARRIERS
	.align		4
        /*0104*/ 	.byte	0x02, 0x4c
        /*0106*/ 	.byte	0x01
	.zero		1


	//----- nvinfo : EIATTR_MERCURY_ISA_VERSION
	.align		4
        /*0108*/ 	.byte	0x03, 0x5f
        /*010a*/ 	.short	0x0101


	//----- nvinfo : EIATTR_EXIT_INSTR_OFFSETS
	.align		4
        /*010c*/ 	.byte	0x04, 0x1c
        /*010e*/ 	.short	(.L_39 - .L_38)


	//   ....[0]....
.L_38:
        /*0110*/ 	.word	0x00003f40


	//   ....[1]....
        /*0114*/ 	.word	0x00003f60


	//----- nvinfo : EIATTR_REQNTID
	.align		4
.L_39:
        /*0118*/ 	.byte	0x04, 0x10
        /*011a*/ 	.short	(.L_41 - .L_40)
.L_40:
        /*011c*/ 	.word	0x00000080
        /*0120*/ 	.word	0x00000001
        /*0124*/ 	.word	0x00000001


	//----- nvinfo : EIATTR_CBANK_PARAM_SIZE
	.align		4
.L_41:
        /*0128*/ 	.byte	0x03, 0x19
        /*012a*/ 	.short	0x0050


	//----- nvinfo : EIATTR_PARAM_CBANK
	.align		4
        /*012c*/ 	.byte	0x04, 0x0a
        /*012e*/ 	.short	(.L_43 - .L_42)
	.align		4
.L_42:
        /*0130*/ 	.word	index@(.nv.constant0.matmul_kernel)
        /*0134*/ 	.short	0x0210
        /*0136*/ 	.short	0x0050


	//----- nvinfo : EIATTR_SW_WAR
	.align		4
.L_43:
        /*0138*/ 	.byte	0x04, 0x36
        /*013a*/ 	.short	(.L_45 - .L_44)
.L_44:
        /*013c*/ 	.word	0x00000008
.L_45:


//--------------------- .nv.callgraph             --------------------------
	.section	.nv.callgraph,"",@"SHT_CUDA_CALLGRAPH"
	.align	4
	.sectionentsize	8
	.align		4
        /*0000*/ 	.word	0x00000000
	.align		4
        /*0004*/ 	.word	0xffffffff
	.align		4
        /*0008*/ 	.word	0x00000000
	.align		4
        /*000c*/ 	.word	0xfffffffe
	.align		4
        /*0010*/ 	.word	0x00000000
	.align		4
        /*0014*/ 	.word	0xfffffffd
	.align		4
        /*0018*/ 	.word	0x00000000
	.align		4
        /*001c*/ 	.word	0xfffffffc


//--------------------- .text.matmul_kernel       --------------------------
	.section	.text.matmul_kernel,"ax",@progbits
	.align	128
        .global         matmul_kernel
        .type           matmul_kernel,@function
        .size           matmul_kernel,(.L_x_4 - matmul_kernel)
        .other          matmul_kernel,@"STO_CUDA_ENTRY STV_DEFAULT"
matmul_kernel:
.text.matmul_kernel:
[----:B------:R-:W0:Y:S08]  /*0000*/  LDC R1, c[0x0][0x28] ;  /* 0x00000a00ff017b82 */ /* 0x000e300000000800 */
[----:B------:R-:W1:Y:S01]  /*0010*/  LDC.64 R30, c[0x0][0x228] ;  /* 0x00008a00ff1e7b82 */ /* 0x000e620000000a00 */
[----:B------:R-:W-:Y:S01]  /*0020*/  ULDC.64 UR16, c[0x0][0x208] ;  /* 0x0000820000107ab9 */ /* 0x000fe20000000a00 */
[----:B------:R-:W-:-:S06]  /*0030*/  ULDC UR11, c[0x0][0x230] ;  /* 0x00008c00000b7ab9 */ /* 0x000fcc0000000800 */
[----:B------:R-:W2:Y:S08]  /*0040*/  S2UR UR4, SR_CTAID.X ;  /* 0x00000000000479c3 */ /* 0x000eb00000002500 */
[----:B------:R-:W3:Y:S01]  /*0050*/  LDC R83, c[0x0][0x230] ;  /* 0x00008c00ff537b82 */ /* 0x000ee20000000800 */
[----:B-1----:R-:W-:-:S07]  /*0060*/  VIADD R0, R31, 0x3f ;  /* 0x0000003f1f007836 */ /* 0x002fce0000000000 */
[----:B------:R-:W1:Y:S01]  /*0070*/  S2UR UR10, SR_CgaCtaId ;  /* 0x00000000000a79c3 */ /* 0x000e620000008800 */
[----:B------:R-:W-:Y:S02]  /*0080*/  SHF.R.S32.HI R3, RZ, 0x1f, R0 ;  /* 0x0000001fff037819 */ /* 0x000fe40000011400 */
[----:B--2---:R-:W-:Y:S01]  /*0090*/  I2FP.F32.U32 R5, UR4 ;  /* 0x0000000400057c45 */ /* 0x004fe20008201000 */
[----:B------:R-:W-:Y:S01]  /*00a0*/  ULDC UR4, c[0x0][0x150] ;  /* 0x0000540000047ab9 */ /* 0x000fe20000000800 */
[----:B------:R-:W-:-:S03]  /*00b0*/  LEA.HI R3, R3, R0, RZ, 0x6 ;  /* 0x0000000003037211 */ /* 0x000fc600078f30ff */
[----:B------:R-:W-:Y:S01]  /*00c0*/  FMUL R5, R5, UR4 ;  /* 0x0000000405057c20 */ /* 0x000fe20008400000 */
[----:B------:R-:W-:Y:S01]  /*00d0*/  SHF.R.S32.HI R3, RZ, 0x6, R3 ;  /* 0x00000006ff037819 */ /* 0x000fe20000011403 */
[----:B---3--:R-:W-:-:S04]  /*00e0*/  VIADD R83, R83, 0x3f ;  /* 0x0000003f53537836 */ /* 0x008fc80000000000 */
[----:B------:R-:W-:Y:S01]  /*00f0*/  IMAD.SHL.U32 R4, R3, 0x8, RZ ;  /* 0x0000000803047824 */ /* 0x000fe200078e00ff */
[----:B------:R-:W2:Y:S04]  /*0100*/  F2I.U32.TRUNC.NTZ R5, R5 ;  /* 0x0000000500057305 */ /* 0x000ea8000020f000 */
[----:B------:R-:W-:-:S04]  /*0110*/  IABS R7, R4 ;  /* 0x0000000400077213 */ /* 0x000fc80000000000 */
[----:B------:R-:W3:Y:S01]  /*0120*/  I2F.RP R0, R7 ;  /* 0x0000000700007306 */ /* 0x000ee20000209400 */
[----:B--2---:R-:W-:-:S07]  /*0130*/  IABS R11, R5 ;  /* 0x00000005000b7213 */ /* 0x004fce0000000000 */
[----:B---3--:R-:W2:Y:S02]  /*0140*/  MUFU.RCP R0, R0 ;  /* 0x0000000000007308 */ /* 0x008ea40000001000 */
[----:B--2---:R-:W-:Y:S01]  /*0150*/  VIADD R2, R0, 0xffffffe ;  /* 0x0ffffffe00027836 */ /* 0x004fe20000000000 */
[----:B------:R-:W-:-:S05]  /*0160*/  IABS R0, R4 ;  /* 0x0000000400007213 */ /* 0x000fca0000000000 */
[----:B------:R2:W3:Y:S01]  /*0170*/  F2I.FTZ.U32.TRUNC.NTZ R3, R2 ;  /* 0x0000000200037305 */ /* 0x0004e2000021f000 */
[----:B------:R-:W-:Y:S02]  /*0180*/  IMAD.MOV R0, RZ, RZ, -R0 ;  /* 0x000000ffff007224 */ /* 0x000fe400078e0a00 */
[----:B--2---:R-:W-:Y:S02]  /*0190*/  IMAD.MOV.U32 R2, RZ, RZ, RZ ;  /* 0x000000ffff027224 */ /* 0x004fe400078e00ff */
[----:B---3--:R-:W-:-:S04]  /*01a0*/  IMAD.MOV R6, RZ, RZ, -R3 ;  /* 0x000000ffff067224 */ /* 0x008fc800078e0a03 */
[----:B------:R-:W-:-:S04]  /*01b0*/  IMAD R9, R6, R7, RZ ;  /* 0x0000000706097224 */ /* 0x000fc800078e02ff */
[----:B------:R-:W-:-:S06]  /*01c0*/  IMAD.HI.U32 R2, R3, R9, R2 ;  /* 0x0000000903027227 */ /* 0x000fcc00078e0002 */
[----:B------:R-:W-:-:S04]  /*01d0*/  IMAD.HI.U32 R2, R2, R11, RZ ;  /* 0x0000000b02027227 */ /* 0x000fc800078e00ff */
[----:B------:R-:W-:-:S05]  /*01e0*/  IMAD R0, R2, R0, R11 ;  /* 0x0000000002007224 */ /* 0x000fca00078e020b */
[----:B------:R-:W-:-:S13]  /*01f0*/  ISETP.GT.U32.AND P1, PT, R7, R0, PT ;  /* 0x000000000700720c */ /* 0x000fda0003f24070 */
[----:B------:R-:W-:Y:S02]  /*0200*/  @!P1 IMAD.IADD R0, R0, 0x1, -R7 ;  /* 0x0000000100009824 */ /* 0x000fe400078e0a07 */
[----:B------:R-:W-:Y:S01]  /*0210*/  @!P1 VIADD R2, R2, 0x1 ;  /* 0x0000000102029836 */ /* 0x000fe20000000000 */
[----:B------:R-:W-:Y:S02]  /*0220*/  ISETP.NE.AND P1, PT, R4, RZ, PT ;  /* 0x000000ff0400720c */ /* 0x000fe40003f25270 */
[----:B------:R-:W-:Y:S02]  /*0230*/  ISETP.GE.U32.AND P0, PT, R0, R7, PT ;  /* 0x000000070000720c */ /* 0x000fe40003f06070 */
[----:B------:R-:W-:-:S04]  /*0240*/  LOP3.LUT R0, R5, R4, RZ, 0x3c, !PT ;  /* 0x0000000405007212 */ /* 0x000fc800078e3cff */
[----:B------:R-:W-:Y:S01]  /*0250*/  ISETP.GE.AND P2, PT, R0, RZ, PT ;  /* 0x000000ff0000720c */ /* 0x000fe20003f46270 */
[----:B------:R-:W-:-:S05]  /*0260*/  VIADD R0, R30, 0x3f ;  /* 0x0000003f1e007836 */ /* 0x000fca0000000000 */
[----:B------:R-:W-:Y:S01]  /*0270*/  SHF.R.S32.HI R3, RZ, 0x1f, R0 ;  /* 0x0000001fff037819 */ /* 0x000fe20000011400 */
[----:B------:R-:W-:-:S03]  /*0280*/  @P0 VIADD R2, R2, 0x1 ;  /* 0x0000000102020836 */ /* 0x000fc60000000000 */
[----:B------:R-:W-:-:S03]  /*0290*/  LEA.HI R3, R3, R0, RZ, 0x6 ;  /* 0x0000000003037211 */ /* 0x000fc600078f30ff */
[----:B------:R-:W-:Y:S01]  /*02a0*/  @!P2 IMAD.MOV R2, RZ, RZ, -R2 ;  /* 0x000000ffff02a224 */ /* 0x000fe200078e0a02 */
[----:B------:R-:W-:-:S05]  /*02b0*/  @!P1 LOP3.LUT R2, RZ, R4, RZ, 0x33, !PT ;  /* 0x00000004ff029212 */ /* 0x000fca00078e33ff */
[----:B------:R-:W-:Y:S02]  /*02c0*/  IMAD.SHL.U32 R6, R2, 0x8, RZ ;  /* 0x0000000802067824 */ /* 0x000fe400078e00ff */
[----:B------:R-:W-:-:S03]  /*02d0*/  IMAD.MOV R2, RZ, RZ, -R2 ;  /* 0x000000ffff027224 */ /* 0x000fc600078e0a02 */
[----:B------:R-:W-:Y:S01]  /*02e0*/  LEA.HI.SX32 R3, R3, -R6, 0x1a ;  /* 0x8000000603037211 */ /* 0x000fe200078fd2ff */
[----:B------:R-:W-:-:S03]  /*02f0*/  IMAD R11, R4, R2, R5 ;  /* 0x00000002040b7224 */ /* 0x000fc600078e0205 */
[----:B------:R-:W-:-:S04]  /*0300*/  VIMNMX R8, R3, 0x8, PT ;  /* 0x0000000803087848 */ /* 0x000fc80003fe0100 */
[-C--:B------:R-:W-:Y:S02]  /*0310*/  IABS R7, R8.reuse ;  /* 0x0000000800077213 */ /* 0x080fe40000000000 */
[----:B------:R-:W-:Y:S02]  /*0320*/  IABS R4, R8 ;  /* 0x0000000800047213 */ /* 0x000fe40000000000 */
[----:B------:R-:W2:Y:S01]  /*0330*/  I2F.RP R0, R7 ;  /* 0x0000000700007306 */ /* 0x000ea20000209400 */
[C---:B------:R-:W-:Y:S02]  /*0340*/  R2UR UR5, R8.reuse ;  /* 0x00000000080572ca */ /* 0x040fe400000e0000 */
[----:B------:R-:W-:-:S11]  /*0350*/  R2UR UR6, R8 ;  /* 0x00000000080672ca */ /* 0x000fd600000e0000 */
[----:B------:R-:W-:Y:S01]  /*0360*/  UISETP.NE.AND UP0, UPT, UR5, URZ, UPT ;  /* 0x0000003f0500728c */ /* 0x000fe2000bf05270 */
[----:B--2---:R-:W2:Y:S01]  /*0370*/  MUFU.RCP R0, R0 ;  /* 0x0000000000007308 */ /* 0x004ea20000001000 */
[----:B-1----:R-:W-:-:S04]  /*0380*/  USHF.L.U32 UR5, UR10, 0x5, URZ ;  /* 0x000000050a057899 */ /* 0x002fc8000800063f */
[----:B------:R-:W-:Y:S01]  /*0390*/  ULOP3.LUT UR5, UR5, 0x20, URZ, 0xc0, !UPT ;  /* 0x0000002005057892 */ /* 0x000fe2000f8ec03f */
[----:B--2---:R-:W-:Y:S02]  /*03a0*/  VIADD R3, R0, 0xffffffe ;  /* 0x0ffffffe00037836 */ /* 0x004fe40000000000 */
[----:B------:R-:W-:-:S04]  /*03b0*/  IMAD.MOV R0, RZ, RZ, -R4 ;  /* 0x000000ffff007224 */ /* 0x000fc800078e0a04 */
[----:B------:R-:W1:Y:S02]  /*03c0*/  F2I.FTZ.U32.TRUNC.NTZ R3, R3 ;  /* 0x0000000300037305 */ /* 0x000e64000021f000 */
[----:B-1----:R-:W-:-:S04]  /*03d0*/  IMAD.MOV R9, RZ, RZ, -R3 ;  /* 0x000000ffff097224 */ /* 0x002fc800078e0a03 */
[----:B------:R-:W-:Y:S01]  /*03e0*/  IMAD.MOV.U32 R2, RZ, RZ, R9 ;  /* 0x000000ffff027224 */ /* 0x000fe200078e0009 */
[----:B------:R-:W-:-:S03]  /*03f0*/  IABS R9, R11 ;  /* 0x0000000b00097213 */ /* 0x000fc60000000000 */
[----:B------:R-:W-:Y:S02]  /*0400*/  IMAD R5, R2, R7, RZ ;  /* 0x0000000702057224 */ /* 0x000fe400078e02ff */
[----:B------:R-:W-:-:S04]  /*0410*/  IMAD.MOV.U32 R2, RZ, RZ, RZ ;  /* 0x000000ffff027224 */ /* 0x000fc800078e00ff */
[----:B------:R-:W-:-:S06]  /*0420*/  IMAD.HI.U32 R2, R3, R5, R2 ;  /* 0x0000000503027227 */ /* 0x000fcc00078e0002 */
[----:B------:R-:W-:-:S04]  /*0430*/  IMAD.HI.U32 R2, R2, R9, RZ ;  /* 0x0000000902027227 */ /* 0x000fc800078e00ff */
[----:B------:R-:W-:-:S05]  /*0440*/  IMAD R0, R2, R0, R9 ;  /* 0x0000000002007224 */ /* 0x000fca00078e0209 */
[----:B------:R-:W-:-:S13]  /*0450*/  ISETP.GT.U32.AND P1, PT, R7, R0, PT ;  /* 0x000000000700720c */ /* 0x000fda0003f24070 */
[----:B------:R-:W-:Y:S02]  /*0460*/  @!P1 IMAD.IADD R0, R0, 0x1, -R7 ;  /* 0x0000000100009824 */ /* 0x000fe400078e0a07 */
[----:B------:R-:W-:-:S03]  /*0470*/  @!P1 VIADD R2, R2, 0x1 ;  /* 0x0000000102029836 */ /* 0x000fc60000000000 */
[----:B------:R-:W-:Y:S02]  /*0480*/  ISETP.GE.U32.AND P0, PT, R0, R7, PT ;  /* 0x000000070000720c */ /* 0x000fe40003f06070 */
[----:B------:R-:W-:-:S04]  /*0490*/  LOP3.LUT R0, R11, R8, RZ, 0x3c, !PT ;  /* 0x000000080b007212 */ /* 0x000fc800078e3cff */
[----:B------:R-:W-:Y:S02]  /*04a0*/  ISETP.GE.AND P2, PT, R0, RZ, PT ;  /* 0x000000ff0000720c */ /* 0x000fe40003f46270 */
[----:B------:R-:W1:Y:S05]  /*04b0*/  S2R R0, SR_TID.X ;  /* 0x0000000000007919 */ /* 0x000e6a0000002100 */
[----:B------:R-:W-:Y:S01]  /*04c0*/  @P0 VIADD R2, R2, 0x1 ;  /* 0x0000000102020836 */ /* 0x000fe20000000000 */
[----:B------:R-:W-:-:S05]  /*04d0*/  ISETP.GT.AND P0, PT, R83, 0x3f, PT ;  /* 0x0000003f5300780c */ /* 0x000fca0003f04270 */
[----:B------:R-:W-:-:S05]  /*04e0*/  @!P2 IMAD.MOV R2, RZ, RZ, -R2 ;  /* 0x000000ffff02a224 */ /* 0x000fca00078e0a02 */
[----:B------:R-:W-:-:S09]  /*04f0*/  R2UR UR4, R2 ;  /* 0x00000000020472ca */ /* 0x000fd200000e0000 */
[----:B------:R-:W-:-:S04]  /*0500*/  @!UP0 ULOP3.LUT UR4, URZ, UR6, URZ, 0x33, !UPT ;  /* 0x000000063f048292 */ /* 0x000fc8000f8e333f */
[----:B------:R-:W-:Y:S02]  /*0510*/  UIADD3 UR6, -UR4, URZ, URZ ;  /* 0x0000003f04067290 */ /* 0x000fe4000fffe13f */
[----:B------:R-:W-:Y:S01]  /*0520*/  ULEA UR5, UR4, UR5, 0x6 ;  /* 0x0000000504057291 */ /* 0x000fe2000f8e303f */
[----:B-1----:R-:W-:Y:S02]  /*0530*/  SHF.R.U32.HI R2, RZ, 0x6, R0 ;  /* 0x00000006ff027819 */ /* 0x002fe40000011600 */
[----:B------:R-:W-:Y:S01]  /*0540*/  UMOV UR4, 0x400 ;  /* 0x0000040000047882 */ /* 0x000fe20000000000 */
[----:B------:R-:W-:Y:S01]  /*0550*/  IMAD R3, R8, UR6, R11 ;  /* 0x0000000608037c24 */ /* 0x000fe2000f8e020b */
[----:B------:R-:W-:Y:S01]  /*0560*/  SGXT.U32 R2, R2, 0x1 ;  /* 0x000000010202781a */ /* 0x000fe20000000000 */
[----:B------:R-:W-:Y:S01]  /*0570*/  ULEA UR10, UR10, UR4, 0x18 ;  /* 0x000000040a0a7291 */ /* 0x000fe2000f8ec03f */
[----:B------:R-:W-:Y:S01]  /*0580*/  LOP3.LUT R102, R0, 0x3f, RZ, 0xc0, !PT ;  /* 0x0000003f00667812 */ /* 0x000fe200078ec0ff */
[----:B------:R-:W-:Y:S01]  /*0590*/  IMAD.IADD R21, R6, 0x1, R3 ;  /* 0x0000000106157824 */ /* 0x000fe200078e0203 */
[----:B------:R-:W-:-:S02]  /*05a0*/  LOP3.LUT R3, R2, UR5, RZ, 0xfc, !PT ;  /* 0x0000000502037c12 */ /* 0x000fc4000f8efcff */
[----:B------:R-:W-:Y:S01]  /*05b0*/  LOP3.LUT R4, R0, 0x7f, RZ, 0xc0, !PT ;  /* 0x0000007f00047812 */ /* 0x000fe200078ec0ff */
[----:B------:R-:W-:Y:S01]  /*05c0*/  IMAD R20, R21, 0x40, R102 ;  /* 0x0000004015147824 */ /* 0x000fe200078e0266 */
[C---:B------:R-:W-:Y:S02]  /*05d0*/  LOP3.LUT R5, R3.reuse, 0x2, RZ, 0xfc, !PT ;  /* 0x0000000203057812 */ /* 0x040fe400078efcff */
[C---:B------:R-:W-:Y:S02]  /*05e0*/  LOP3.LUT R6, R3.reuse, 0x4, RZ, 0xfc, !PT ;  /* 0x0000000403067812 */ /* 0x040fe400078efcff */
[C---:B------:R-:W-:Y:S02]  /*05f0*/  LOP3.LUT R7, R3.reuse, 0x6, RZ, 0xfc, !PT ;  /* 0x0000000603077812 */ /* 0x040fe400078efcff */
[C---:B------:R-:W-:Y:S02]  /*0600*/  LOP3.LUT R8, R3.reuse, 0x8, RZ, 0xfc, !PT ;  /* 0x0000000803087812 */ /* 0x040fe400078efcff */
[----:B------:R-:W-:-:S02]  /*0610*/  LOP3.LUT R9, R3, 0xa, RZ, 0xfc, !PT ;  /* 0x0000000a03097812 */ /* 0x000fc400078efcff */
[C---:B------:R-:W-:Y:S02]  /*0620*/  LOP3.LUT R10, R3.reuse, 0xc, RZ, 0xfc, !PT ;  /* 0x0000000c030a7812 */ /* 0x040fe400078efcff */
        /* <DEDUP_REMOVED lines=8> */
[----:B------:R-:W-:Y:S01]  /*06b0*/  LOP3.LUT R19, R3, 0x1e, RZ, 0xfc, !PT ;  /* 0x0000001e03137812 */ /* 0x000fe200078efcff */
[----:B0-----:R-:W-:Y:S06]  /*06c0*/  @P0 BRA `(.L_x_0) ;  /* 0x0000000000280947 */ /* 0x001fec0003800000 */
[----:B------:R-:W-:Y:S01]  /*06d0*/  IMAD.SHL.U32 R21, R0, 0x8, RZ ;  /* 0x0000000800157824 */ /* 0x000fe200078e00ff */
[----:B------:R-:W-:Y:S02]  /*06e0*/  CS2R R24, SRZ ;  /* 0x0000000000187805 */ /* 0x000fe4000001ff00 */
[----:B------:R-:W-:Y:S02]  /*06f0*/  CS2R R26, SRZ ;  /* 0x00000000001a7805 */ /* 0x000fe4000001ff00 */
[----:B------:R-:W-:Y:S02]  /*0700*/  CS2R R28, SRZ ;  /* 0x00000000001c7805 */ /* 0x000fe4000001ff00 */
[----:B------:R-:W-:Y:S02]  /*0710*/  CS2R R30, SRZ ;  /* 0x00000000001e7805 */ /* 0x000fe4000001ff00 */
[----:B------:R-:W-:Y:S02]  /*0720*/  CS2R R32, SRZ ;  /* 0x0000000000207805 */ /* 0x000fe4000001ff00 */
[----:B------:R-:W-:-:S02]  /*0730*/  CS2R R34, SRZ ;  /* 0x0000000000227805 */ /* 0x000fc4000001ff00 */
[----:B------:R-:W-:Y:S02]  /*0740*/  CS2R R36, SRZ ;  /* 0x0000000000247805 */ /* 0x000fe4000001ff00 */
[----:B------:R-:W-:Y:S01]  /*0750*/  CS2R R38, SRZ ;  /* 0x0000000000267805 */ /* 0x000fe2000001ff00 */
[----:B------:R-:W-:Y:S06]  /*0760*/  BRA `(.L_x_1) ;  /* 0x0000002c00787947 */ /* 0x000fec0003800000 */
.L_x_0:
[----:B------:R-:W-:Y:S01]  /*0770*/  IABS R42, R31 ;  /* 0x0000001f002a7213 */ /* 0x000fe20000000000 */
[----:B------:R-:W-:Y:S01]  /*0780*/  ULDC UR4, c[0x0][0x240] ;  /* 0x0000900000047ab9 */ /* 0x000fe20000000800 */
[----:B------:R-:W-:Y:S01]  /*0790*/  IABS R45, R30 ;  /* 0x0000001e002d7213 */ /* 0x000fe20000000000 */
[----:B------:R-:W-:Y:S01]  /*07a0*/  ULDC.64 UR12, c[0x0][0x218] ;  /* 0x00008600000c7ab9 */ /* 0x000fe20000000a00 */
[----:B------:R-:W0:Y:S01]  /*07b0*/  I2F.RP R21, R42 ;  /* 0x0000002a00157306 */ /* 0x000e220000209400 */
[----:B------:R-:W-:Y:S01]  /*07c0*/  IABS R33, R15 ;  /* 0x0000000f00217213 */ /* 0x000fe20000000000 */
[----:B------:R-:W-:Y:S01]  /*07d0*/  ULDC UR5, c[0x0][0x234] ;  /* 0x00008d0000057ab9 */ /* 0x000fe20000000800 */
[----:B------:R-:W-:Y:S01]  /*07e0*/  IABS R34, R14 ;  /* 0x0000000e00227213 */ /* 0x000fe20000000000 */
[----:B------:R-:W-:Y:S01]  /*07f0*/  ULDC UR6, c[0x0][0x23c] ;  /* 0x00008f0000067ab9 */ /* 0x000fe20000000800 */
[----:B------:R-:W-:Y:S01]  /*0800*/  IABS R36, R13 ;  /* 0x0000000d00247213 */ /* 0x000fe20000000000 */
[----:B------:R-:W-:Y:S01]  /*0810*/  ULDC.64 UR8, c[0x0][0x210] ;  /* 0x0000840000087ab9 */ /* 0x000fe20000000a00 */
[----:B------:R-:W-:Y:S01]  /*0820*/  IABS R40, R9 ;  /* 0x0000000900287213 */ /* 0x000fe20000000000 */
[----:B------:R-:W1:Y:S01]  /*0830*/  I2F.RP R26, R45 ;  /* 0x0000002d001a7306 */ /* 0x000e620000209400 */
[----:B------:R-:W-:Y:S01]  /*0840*/  IABS R39, R10 ;  /* 0x0000000a00277213 */ /* 0x000fe20000000000 */
[----:B------:R-:W-:Y:S01]  /*0850*/  IMAD R102, R102, UR6, RZ ;  /* 0x0000000666667c24 */ /* 0x000fe2000f8e02ff */
[----:B------:R-:W-:Y:S01]  /*0860*/  IABS R41, R3 ;  /* 0x0000000300297213 */ /* 0x000fe20000000000 */
[----:B------:R-:W-:Y:S01]  /*0870*/  USHF.L.U32 UR18, UR6, 0x6, URZ ;  /* 0x0000000606127899 */ /* 0x000fe2000800063f */
[----:B------:R-:W-:Y:S01]  /*0880*/  IABS R43, R6 ;  /* 0x00000006002b7213 */ /* 0x000fe20000000000 */
[----:B------:R-:W-:Y:S01]  /*0890*/  UMOV UR7, URZ ;  /* 0x0000003f00077c82 */ /* 0x000fe20008000000 */
[----:B------:R-:W-:Y:S01]  /*08a0*/  IABS R44, R5 ;  /* 0x00000005002c7213 */ /* 0x000fe20000000000 */
[----:B0-----:R-:W0:Y:S01]  /*08b0*/  MUFU.RCP R21, R21 ;  /* 0x0000001500157308 */ /* 0x001e220000001000 */
[----:B------:R-:W-:Y:S01]  /*08c0*/  IABS R46, R20 ;  /* 0x00000014002e7213 */ /* 0x000fe20000000000 */
[----:B------:R-:W-:Y:S01]  /*08d0*/  USHF.R.S32.HI UR19, URZ, 0x1f, UR18 ;  /* 0x0000001f3f137899 */ /* 0x000fe20008011412 */
[----:B------:R-:W-:-:S02]  /*08e0*/  LEA.HI R104, R0, 0x2e, RZ, 0x1a ;  /* 0x0000002e00687811 */ /* 0x000fc400078fd0ff */
[C---:B------:R-:W-:Y:S02]  /*08f0*/  LEA.HI R106, R0.reuse, 0x1e, RZ, 0x1a ;  /* 0x0000001e006a7811 */ /* 0x040fe400078fd0ff */
[----:B------:R-:W-:Y:S01]  /*0900*/  LEA.HI R108, R0, 0xe, RZ, 0x1a ;  /* 0x0000000e006c7811 */ /* 0x000fe200078fd0ff */
[----:B-1----:R-:W1:Y:S01]  /*0910*/  MUFU.RCP R26, R26 ;  /* 0x0000001a001a7308 */ /* 0x002e620000001000 */
[C---:B------:R-:W-:Y:S02]  /*0920*/  LOP3.LUT R110, R2.reuse, 0x34, RZ, 0xfc, !PT ;  /* 0x00000034026e7812 */ /* 0x040fe400078efcff */
[C---:B------:R-:W-:Y:S02]  /*0930*/  LOP3.LUT R112, R2.reuse, 0x32, RZ, 0xfc, !PT ;  /* 0x0000003202707812 */ /* 0x040fe400078efcff */
[C---:B------:R-:W-:Y:S02]  /*0940*/  LOP3.LUT R114, R2.reuse, 0x30, RZ, 0xfc, !PT ;  /* 0x0000003002727812 */ /* 0x040fe400078efcff */
[C---:B------:R-:W-:Y:S01]  /*0950*/  LOP3.LUT R116, R2.reuse, 0x2c, RZ, 0xfc, !PT ;  /* 0x0000002c02747812 */ /* 0x040fe200078efcff */
[----:B0-----:R-:W-:Y:S01]  /*0960*/  VIADD R22, R21, 0xffffffe ;  /* 0x0ffffffe15167836 */ /* 0x001fe20000000000 */
[----:B------:R-:W-:-:S02]  /*0970*/  LOP3.LUT R118, R2, 0x2a, RZ, 0xfc, !PT ;  /* 0x0000002a02767812 */ /* 0x000fc400078efcff */
[C---:B------:R-:W-:Y:S01]  /*0980*/  LOP3.LUT R120, R2.reuse, 0x28, RZ, 0xfc, !PT ;  /* 0x0000002802787812 */ /* 0x040fe200078efcff */
[----:B------:R0:W2:Y:S01]  /*0990*/  F2I.FTZ.U32.TRUNC.NTZ R23, R22 ;  /* 0x0000001600177305 */ /* 0x0000a2000021f000 */
[C---:B------:R-:W-:Y:S02]  /*09a0*/  LOP3.LUT R122, R2.reuse, 0x26, RZ, 0xfc, !PT ;  /* 0x00000026027a7812 */ /* 0x040fe400078efcff */
[----:B------:R-:W-:Y:S01]  /*09b0*/  LOP3.LUT R124, R2, 0x24, RZ, 0xfc, !PT ;  /* 0x00000024027c7812 */ /* 0x000fe200078efcff */
[----:B-1----:R-:W-:Y:S01]  /*09c0*/  VIADD R24, R26, 0xffffffe ;  /* 0x0ffffffe1a187836 */ /* 0x002fe20000000000 */
[----:B------:R-:W-:Y:S02]  /*09d0*/  IABS R26, R19 ;  /* 0x00000013001a7213 */ /* 0x000fe40000000000 */
[C---:B------:R-:W-:Y:S01]  /*09e0*/  LOP3.LUT R126, R2.reuse, 0x22, RZ, 0xfc, !PT ;  /* 0x00000022027e7812 */ /* 0x040fe200078efcff */
[----:B------:R1:W3:Y:S01]  /*09f0*/  F2I.FTZ.U32.TRUNC.NTZ R25, R24 ;  /* 0x0000001800197305 */ /* 0x0002e2000021f000 */
[----:B0-----:R-:W-:Y:S01]  /*0a00*/  IMAD.MOV.U32 R22, RZ, RZ, RZ ;  /* 0x000000ffff167224 */ /* 0x001fe200078e00ff */
[----:B------:R-:W-:-:S02]  /*0a10*/  LOP3.LUT R128, R2, 0x20, RZ, 0xfc, !PT ;  /* 0x0000002002807812 */ /* 0x000fc400078efcff */
[C---:B------:R-:W-:Y:S02]  /*0a20*/  LOP3.LUT R130, R2.reuse, 0x1c, RZ, 0xfc, !PT ;  /* 0x0000001c02827812 */ /* 0x040fe400078efcff */
[C---:B------:R-:W-:Y:S01]  /*0a30*/  LOP3.LUT R132, R2.reuse, 0x1a, RZ, 0xfc, !PT ;  /* 0x0000001a02847812 */ /* 0x040fe200078efcff */
[--C-:B--2---:R-:W-:Y:S01]  /*0a40*/  IMAD.MOV R27, RZ, RZ, -R23.reuse ;  /* 0x000000ffff1b7224 */ /* 0x104fe200078e0a17 */
[C---:B------:R-:W-:Y:S01]  /*0a50*/  LOP3.LUT R134, R2.reuse, 0x18, RZ, 0xfc, !PT ;  /* 0x0000001802867812 */ /* 0x040fe200078efcff */
[----:B-1----:R-:W-:Y:S01]  /*0a60*/  IMAD.MOV.U32 R24, RZ, RZ, RZ ;  /* 0x000000ffff187224 */ /* 0x002fe200078e00ff */
[C---:B------:R-:W-:Y:S01]  /*0a70*/  LOP3.LUT R136, R2.reuse, 0x16, RZ, 0xfc, !PT ;  /* 0x0000001602887812 */ /* 0x040fe200078efcff */
[----:B------:R-:W-:Y:S01]  /*0a80*/  IMAD R27, R27, R42, RZ ;  /* 0x0000002a1b1b7224 */ /* 0x000fe200078e02ff */
[C---:B------:R-:W-:Y:S02]  /*0a90*/  LOP3.LUT R138, R2.reuse, 0x14, RZ, 0xfc, !PT ;  /* 0x00000014028a7812 */ /* 0x040fe400078efcff */
[----:B------:R-:W-:Y:S01]  /*0aa0*/  LOP3.LUT R140, R2, 0x12, RZ, 0xfc, !PT ;  /* 0x00000012028c7812 */ /* 0x000fe200078efcff */
[----:B------:R-:W-:Y:S01]  /*0ab0*/  IMAD.HI.U32 R23, R23, R27, R22 ;  /* 0x0000001b17177227 */ /* 0x000fe200078e0016 */
[----:B------:R-:W-:-:S02]  /*0ac0*/  IABS R27, R18 ;  /* 0x00000012001b7213 */ /* 0x000fc40000000000 */
[C---:B------:R-:W-:Y:S01]  /*0ad0*/  LOP3.LUT R142, R2.reuse, 0x10, RZ, 0xfc, !PT ;  /* 0x00000010028e7812 */ /* 0x040fe200078efcff */
[----:B---3--:R-:W-:Y:S01]  /*0ae0*/  IMAD.MOV R28, RZ, RZ, -R25 ;  /* 0x000000ffff1c7224 */ /* 0x008fe200078e0a19 */
[C---:B------:R-:W-:Y:S01]  /*0af0*/  LOP3.LUT R144, R2.reuse, 0xc, RZ, 0xfc, !PT ;  /* 0x0000000c02907812 */ /* 0x040fe200078efcff */
[C---:B------:R-:W-:Y:S01]  /*0b00*/  IMAD.HI.U32 R22, R23.reuse, R27, RZ ;  /* 0x0000001b17167227 */ /* 0x040fe200078e00ff */
[C---:B------:R-:W-:Y:S02]  /*0b10*/  LOP3.LUT R146, R2.reuse, 0xa, RZ, 0xfc, !PT ;  /* 0x0000000a02927812 */ /* 0x040fe400078efcff */
[----:B------:R-:W-:Y:S01]  /*0b20*/  LOP3.LUT R148, R2, 0x8, RZ, 0xfc, !PT ;  /* 0x0000000802947812 */ /* 0x000fe200078efcff */
[----:B------:R-:W-:Y:S01]  /*0b30*/  IMAD R29, R28, R45, RZ ;  /* 0x0000002d1c1d7224 */ /* 0x000fe200078e02ff */
[----:B------:R-:W-:Y:S01]  /*0b40*/  IABS R28, R17 ;  /* 0x00000011001c7213 */ /* 0x000fe20000000000 */
[----:B------:R-:W-:Y:S01]  /*0b50*/  IMAD.MOV R22, RZ, RZ, -R22 ;  /* 0x000000ffff167224 */ /* 0x000fe200078e0a16 */
[C---:B------:R-:W-:Y:S01]  /*0b60*/  LOP3.LUT R53, R2.reuse, 0x6, RZ, 0xfc, !PT ;  /* 0x0000000602357812 */ /* 0x040fe200078efcff */
[----:B------:R-:W-:Y:S01]  /*0b70*/  IMAD.HI.U32 R21, R23, R26, RZ ;  /* 0x0000001a17157227 */ /* 0x000fe200078e00ff */
[----:B------:R-:W-:-:S02]  /*0b80*/  LOP3.LUT R52, R2, 0x4, RZ, 0xfc, !PT ;  /* 0x0000000402347812 */ /* 0x000fc400078efcff */
[C---:B------:R-:W-:Y:S01]  /*0b90*/  LOP3.LUT R51, R2.reuse, 0x2, RZ, 0xfc, !PT ;  /* 0x0000000202337812 */ /* 0x040fe200078efcff */
[----:B------:R-:W-:Y:S01]  /*0ba0*/  IMAD.HI.U32 R38, R25, R29, R24 ;  /* 0x0000001d19267227 */ /* 0x000fe200078e0018 */
[----:B------:R-:W-:Y:S02]  /*0bb0*/  IABS R29, R16 ;  /* 0x00000010001d7213 */ /* 0x000fe40000000000 */
[----:B------:R-:W-:Y:S01]  /*0bc0*/  LOP3.LUT R85, R2, 0x36, RZ, 0xfc, !PT ;  /* 0x0000003602557812 */ /* 0x000fe200078efcff */
[----:B------:R-:W-:Y:S01]  /*0bd0*/  IMAD R24, R42, R22, R27 ;  /* 0x000000162a187224 */ /* 0x000fe200078e021b */
[C---:B------:R-:W-:Y:S01]  /*0be0*/  LOP3.LUT R87, R2.reuse, 0x38, RZ, 0xfc, !PT ;  /* 0x0000003802577812 */ /* 0x040fe200078efcff */
[C---:B------:R-:W-:Y:S01]  /*0bf0*/  IMAD.HI.U32 R22, R23.reuse, R28, RZ ;  /* 0x0000001c17167227 */ /* 0x040fe200078e00ff */
[----:B------:R-:W-:Y:S02]  /*0c00*/  LOP3.LUT R89, R2, 0x3a, RZ, 0xfc, !PT ;  /* 0x0000003a02597812 */ /* 0x000fe400078efcff */
[----:B------:R-:W-:Y:S01]  /*0c10*/  ISETP.GT.U32.AND P1, PT, R42, R24, PT ;  /* 0x000000182a00720c */ /* 0x000fe20003f24070 */
[----:B------:R-:W-:Y:S01]  /*0c20*/  IMAD.MOV R21, RZ, RZ, -R21 ;  /* 0x000000ffff157224 */ /* 0x000fe200078e0a15 */
[----:B------:R-:W-:Y:S01]  /*0c30*/  LOP3.LUT R91, R2, 0x3c, RZ, 0xfc, !PT ;  /* 0x0000003c025b7812 */ /* 0x000fe200078efcff */
[----:B------:R-:W-:Y:S01]  /*0c40*/  IMAD.HI.U32 R25, R23, R29, RZ ;  /* 0x0000001d17197227 */ /* 0x000fe200078e00ff */
[----:B------:R-:W-:-:S02]  /*0c50*/  LEA.HI R98, R0, 0x3e, RZ, 0x1a ;  /* 0x0000003e00627811 */ /* 0x000fc400078fd0ff */
[C---:B------:R-:W-:Y:S01]  /*0c60*/  LOP3.LUT R99, R4.reuse, 0x10, RZ, 0x3c, !PT ;  /* 0x0000001004637812 */ /* 0x040fe200078e3cff */
[----:B------:R-:W-:Y:S01]  /*0c70*/  IMAD.MOV R27, RZ, RZ, -R22 ;  /* 0x000000ffff1b7224 */ /* 0x000fe200078e0a16 */
[----:B------:R-:W-:Y:S01]  /*0c80*/  LOP3.LUT R100, R4, 0x20, RZ, 0x3c, !PT ;  /* 0x0000002004647812 */ /* 0x000fe200078e3cff */
[----:B------:R-:W-:Y:S01]  /*0c90*/  IMAD R21, R42, R21, R26 ;  /* 0x000000152a157224 */ /* 0x000fe200078e021a */
[----:B------:R-:W-:Y:S01]  /*0ca0*/  LOP3.LUT R101, R4, 0x30, RZ, 0x3c, !PT ;  /* 0x0000003004657812 */ /* 0x000fe200078e3cff */
[----:B------:R-:W-:-:S03]  /*0cb0*/  IMAD.HI.U32 R22, R23, R33, RZ ;  /* 0x0000002117167227 */ /* 0x000fc600078e00ff */
[----:B------:R-:W-:Y:S01]  /*0cc0*/  ISETP.GT.U32.AND P0, PT, R42, R21, PT ;  /* 0x000000152a00720c */ /* 0x000fe20003f04070 */
[----:B------:R-:W-:-:S04]  /*0cd0*/  IMAD.HI.U32 R26, R23, R34, RZ ;  /* 0x00000022171a7227 */ /* 0x000fc800078e00ff */
[----:B------:R-:W-:Y:S02]  /*0ce0*/  IMAD.MOV R32, RZ, RZ, -R25 ;  /* 0x000000ffff207224 */ /* 0x000fe400078e0a19 */
[----:B------:R-:W-:Y:S02]  /*0cf0*/  IMAD R25, R42, R27, R28 ;  /* 0x0000001b2a197224 */ /* 0x000fe400078e021c */
[----:B------:R-:W-:-:S03]  /*0d00*/  IMAD.HI.U32 R27, R23, R36, RZ ;  /* 0x00000024171b7227 */ /* 0x000fc600078e00ff */
[C---:B------:R-:W-:Y:S01]  /*0d10*/  ISETP.GT.U32.AND P2, PT, R42.reuse, R25, PT ;  /* 0x000000192a00720c */ /* 0x040fe20003f44070 */
[----:B------:R-:W-:Y:S02]  /*0d20*/  IMAD.MOV R22, RZ, RZ, -R22 ;  /* 0x000000ffff167224 */ /* 0x000fe400078e0a16 */
[----:B------:R-:W-:Y:S02]  /*0d30*/  IMAD.MOV R35, RZ, RZ, -R26 ;  /* 0x000000ffff237224 */ /* 0x000fe400078e0a1a */
[C---:B------:R-:W-:Y:S01]  /*0d40*/  IMAD R26, R42.reuse, R32, R29 ;  /* 0x000000202a1a7224 */ /* 0x040fe200078e021d */
[----:B------:R-:W-:Y:S01]  /*0d50*/  IABS R32, R12 ;  /* 0x0000000c00207213 */ /* 0x000fe20000000000 */
[----:B------:R-:W-:Y:S02]  /*0d60*/  IMAD.MOV R29, RZ, RZ, -R27 ;  /* 0x000000ffff1d7224 */ /* 0x000fe400078e0a1b */
[C---:B------:R-:W-:Y:S01]  /*0d70*/  IMAD R27, R42.reuse, R22, R33 ;  /* 0x000000162a1b7224 */ /* 0x040fe200078e0221 */
[----:B------:R-:W-:Y:S01]  /*0d80*/  IABS R22, R11 ;  /* 0x0000000b00167213 */ /* 0x000fe20000000000 */
[----:B------:R-:W-:-:S02]  /*0d90*/  IMAD R28, R42, R35, R34 ;  /* 0x000000232a1c7224 */ /* 0x000fc400078e0222 */
[----:B------:R-:W-:Y:S01]  /*0da0*/  IMAD.MOV.U32 R34, RZ, RZ, R32 ;  /* 0x000000ffff227224 */ /* 0x000fe200078e0020 */
[C---:B------:R-:W-:Y:S01]  /*0db0*/  ISETP.GT.U32.AND P4, PT, R42.reuse, R27, PT ;  /* 0x0000001b2a00720c */ /* 0x040fe20003f84070 */
[C---:B------:R-:W-:Y:S01]  /*0dc0*/  IMAD R29, R42.reuse, R29, R36 ;  /* 0x0000001d2a1d7224 */ /* 0x040fe200078e0224 */
[----:B------:R-:W-:Y:S01]  /*0dd0*/  ISETP.GT.U32.AND P5, PT, R42, R28, PT ;  /* 0x0000001c2a00720c */ /* 0x000fe20003fa4070 */
[----:B------:R-:W-:Y:S02]  /*0de0*/  IMAD.MOV.U32 R36, RZ, RZ, R22 ;  /* 0x000000ffff247224 */ /* 0x000fe400078e0016 */
[----:B------:R-:W-:-:S04]  /*0df0*/  IMAD.HI.U32 R22, R23, R34, RZ ;  /* 0x0000002217167227 */ /* 0x000fc800078e00ff */
[----:B------:R-:W-:-:S04]  /*0e00*/  IMAD.HI.U32 R32, R23, R36, RZ ;  /* 0x0000002417207227 */ /* 0x000fc800078e00ff */
[----:B------:R-:W-:Y:S02]  /*0e10*/  IMAD.MOV R35, RZ, RZ, -R22 ;  /* 0x000000ffff237224 */ /* 0x000fe400078e0a16 */
[----:B------:R-:W-:-:S04]  /*0e20*/  IMAD.HI.U32 R33, R23, R40, RZ ;  /* 0x0000002817217227 */ /* 0x000fc800078e00ff */
[----:B------:R-:W-:Y:S02]  /*0e30*/  IMAD.MOV R37, RZ, RZ, -R32 ;  /* 0x000000ffff257224 */ /* 0x000fe400078e0a20 */
[----:B------:R-:W-:-:S04]  /*0e40*/  IMAD.HI.U32 R22, R23, R39, RZ ;  /* 0x0000002717167227 */ /* 0x000fc800078e00ff */
[----:B------:R-:W-:Y:S02]  /*0e50*/  IMAD R32, R42, R35, R34 ;  /* 0x000000232a207224 */ /* 0x000fe400078e0222 */
[----:B------:R-:W-:-:S04]  /*0e60*/  IMAD.HI.U32 R34, R23, R41, RZ ;  /* 0x0000002917227227 */ /* 0x000fc800078e00ff */
[----:B------:R-:W-:Y:S02]  /*0e70*/  IMAD.MOV R35, RZ, RZ, -R33 ;  /* 0x000000ffff237224 */ /* 0x000fe400078e0a21 */
[----:B------:R-:W-:Y:S02]  /*0e80*/  IMAD.MOV R22, RZ, RZ, -R22 ;  /* 0x000000ffff167224 */ /* 0x000fe400078e0a16 */
[C---:B------:R-:W-:Y:S01]  /*0e90*/  IMAD R33, R42.reuse, R37, R36 ;  /* 0x000000252a217224 */ /* 0x040fe200078e0224 */
[----:B------:R-:W-:Y:S01]  /*0ea0*/  IABS R37, R8 ;  /* 0x0000000800257213 */ /* 0x000fe20000000000 */
[----:B------:R-:W-:Y:S02]  /*0eb0*/  IMAD.MOV R36, RZ, RZ, -R34 ;  /* 0x000000ffff247224 */ /* 0x000fe400078e0a22 */
[C---:B------:R-:W-:Y:S02]  /*0ec0*/  IMAD R34, R42.reuse, R22, R39 ;  /* 0x000000162a227224 */ /* 0x040fe400078e0227 */
[----:B------:R-:W-:-:S02]  /*0ed0*/  IMAD R39, R42, R36, R41 ;  /* 0x000000242a277224 */ /* 0x000fc400078e0229 */
[--C-:B------:R-:W-:Y:S02]  /*0ee0*/  @!P0 IMAD.IADD R21, R21, 0x1, -R42.reuse ;  /* 0x0000000115158824 */ /* 0x100fe400078e0a2a */
[----:B------:R-:W-:Y:S01]  /*0ef0*/  @!P2 IMAD.IADD R25, R25, 0x1, -R42 ;  /* 0x000000011919a824 */ /* 0x000fe200078e0a2a */
[C---:B------:R-:W-:Y:S01]  /*0f00*/  ISETP.GT.U32.AND P3, PT, R42.reuse, R39, PT ;  /* 0x000000272a00720c */ /* 0x040fe20003f64070 */
[C---:B------:R-:W-:Y:S01]  /*0f10*/  IMAD R35, R42.reuse, R35, R40 ;  /* 0x000000232a237224 */ /* 0x040fe200078e0228 */
[C---:B------:R-:W-:Y:S01]  /*0f20*/  ISETP.GT.U32.AND P0, PT, R42.reuse, R21, PT ;  /* 0x000000152a00720c */ /* 0x040fe20003f04070 */
[----:B------:R-:W-:Y:S01]  /*0f30*/  IMAD.HI.U32 R22, R23, R37, RZ ;  /* 0x0000002517167227 */ /* 0x000fe200078e00ff */
[----:B------:R-:W-:Y:S02]  /*0f40*/  IABS R40, R7 ;  /* 0x0000000700287213 */ /* 0x000fe40000000000 */
[----:B------:R-:W-:Y:S01]  /*0f50*/  ISETP.GT.U32.AND P2, PT, R42, R25, PT ;  /* 0x000000192a00720c */ /* 0x000fe20003f44070 */
[----:B------:R-:W-:-:S02]  /*0f60*/  @!P1 IMAD.IADD R24, R24, 0x1, -R42 ;  /* 0x0000000118189824 */ /* 0x000fc400078e0a2a */
[----:B------:R-:W-:-:S03]  /*0f70*/  IMAD.HI.U32 R36, R23, R40, RZ ;  /* 0x0000002817247227 */ /* 0x000fc600078e00ff */
[C---:B------:R-:W-:Y:S01]  /*0f80*/  ISETP.GT.U32.AND P1, PT, R42.reuse, R24, PT ;  /* 0x000000182a00720c */ /* 0x040fe20003f24070 */
[----:B------:R-:W-:Y:S01]  /*0f90*/  @!P3 IMAD.IADD R39, R39, 0x1, -R42 ;  /* 0x000000012727b824 */ /* 0x000fe200078e0a2a */
[C---:B------:R-:W-:Y:S01]  /*0fa0*/  ISETP.GT.U32.AND P3, PT, R42.reuse, R26, PT ;  /* 0x0000001a2a00720c */ /* 0x040fe20003f64070 */
[----:B------:R-:W-:Y:S02]  /*0fb0*/  IMAD.MOV R22, RZ, RZ, -R22 ;  /* 0x000000ffff167224 */ /* 0x000fe400078e0a16 */
[----:B------:R-:W-:Y:S01]  /*0fc0*/  IMAD.MOV R41, RZ, RZ, -R36 ;  /* 0x000000ffff297224 */ /* 0x000fe200078e0a24 */
[C---:B------:R-:W-:Y:S01]  /*0fd0*/  ISETP.GT.U32.AND P6, PT, R42.reuse, R39, PT ;  /* 0x000000272a00720c */ /* 0x040fe20003fc4070 */
[C---:B------:R-:W-:Y:S02]  /*0fe0*/  IMAD R36, R42.reuse, R22, R37 ;  /* 0x000000162a247224 */ /* 0x040fe400078e0225 */
[----:B------:R-:W-:Y:S01]  /*0ff0*/  @!P0 IMAD.IADD R21, R21, 0x1, -R42 ;  /* 0x0000000115158824 */ /* 0x000fe200078e0a2a */
[----:B------:R-:W-:Y:S01]  /*1000*/  ISETP.GT.U32.AND P0, PT, R42, R32, PT ;  /* 0x000000202a00720c */ /* 0x000fe20003f04070 */
[----:B------:R-:W-:-:S04]  /*1010*/  IMAD.HI.U32 R22, R23, R43, RZ ;  /* 0x0000002b17167227 */ /* 0x000fc800078e00ff */
[----:B------:R-:W-:-:S04]  /*1020*/  IMAD.HI.U32 R23, R23, R44, RZ ;  /* 0x0000002c17177227 */ /* 0x000fc800078e00ff */
[----:B------:R-:W-:Y:S02]  /*1030*/  IMAD R37, R42, R41, R40 ;  /* 0x000000292a257224 */ /* 0x000fe400078e0228 */
[----:B------:R-:W-:-:S04]  /*1040*/  IMAD.HI.U32 R38, R38, R46, RZ ;  /* 0x0000002e26267227 */ /* 0x000fc800078e00ff */
[----:B------:R-:W-:Y:S02]  /*1050*/  IMAD.MOV R41, RZ, RZ, -R23 ;  /* 0x000000ffff297224 */ /* 0x000fe400078e0a17 */
[----:B------:R-:W-:Y:S01]  /*1060*/  @!P2 IMAD.IADD R25, R25, 0x1, -R42 ;  /* 0x000000011919a824 */ /* 0x000fe200078e0a2a */
[C---:B------:R-:W-:Y:S01]  /*1070*/  ISETP.GT.U32.AND P2, PT, R42.reuse, R34, PT ;  /* 0x000000222a00720c */ /* 0x040fe20003f44070 */
[----:B------:R-:W-:Y:S02]  /*1080*/  IMAD.MOV R40, RZ, RZ, -R38 ;  /* 0x000000ffff287224 */ /* 0x000fe400078e0a26 */
[----:B------:R-:W-:Y:S01]  /*1090*/  IMAD R38, R42, R41, R44 ;  /* 0x000000292a267224 */ /* 0x000fe200078e022c */
[----:B------:R-:W-:Y:S01]  /*10a0*/  SHF.R.S32.HI R41, RZ, 0x1f, R102 ;  /* 0x0000001fff297819 */ /* 0x000fe20000011466 */
[--C-:B------:R-:W-:Y:S01]  /*10b0*/  @!P1 IMAD.IADD R24, R24, 0x1, -R42.reuse ;  /* 0x0000000118189824 */ /* 0x100fe200078e0a2a */
[C---:B------:R-:W-:Y:S01]  /*10c0*/  ISETP.GT.U32.AND P1, PT, R42.reuse, R33, PT ;  /* 0x000000212a00720c */ /* 0x040fe20003f24070 */
[--C-:B------:R-:W-:Y:S01]  /*10d0*/  @!P6 IMAD.IADD R39, R39, 0x1, -R42.reuse ;  /* 0x000000012727e824 */ /* 0x100fe200078e0a2a */
[----:B------:R-:W-:Y:S01]  /*10e0*/  ISETP.GT.U32.AND P6, PT, R42, R29, PT ;  /* 0x0000001d2a00720c */ /* 0x000fe20003fc4070 */
[--C-:B------:R-:W-:Y:S01]  /*10f0*/  @!P3 IMAD.IADD R26, R26, 0x1, -R42.reuse ;  /* 0x000000011a1ab824 */ /* 0x100fe200078e0a2a */
[----:B------:R-:W-:Y:S01]  /*1100*/  ISETP.GT.U32.AND P3, PT, R42, R35, PT ;  /* 0x000000232a00720c */ /* 0x000fe20003f64070 */
[--C-:B------:R-:W-:Y:S01]  /*1110*/  @!P0 IMAD.IADD R32, R32, 0x1, -R42.reuse ;  /* 0x0000000120208824 */ /* 0x100fe200078e0a2a */
[C---:B------:R-:W-:Y:S01]  /*1120*/  ISETP.GT.U32.AND P0, PT, R42.reuse, R38, PT ;  /* 0x000000262a00720c */ /* 0x040fe20003f04070 */
[--C-:B------:R-:W-:Y:S01]  /*1130*/  @!P4 IMAD.IADD R27, R27, 0x1, -R42.reuse ;  /* 0x000000011b1bc824 */ /* 0x100fe200078e0a2a */
[----:B------:R-:W-:Y:S01]  /*1140*/  ISETP.GT.U32.AND P4, PT, R42, R36, PT ;  /* 0x000000242a00720c */ /* 0x000fe20003f84070 */
[----:B------:R-:W-:Y:S01]  /*1150*/  @!P5 IMAD.IADD R28, R28, 0x1, -R42 ;  /* 0x000000011c1cd824 */ /* 0x000fe200078e0a2a */
[----:B------:R-:W-:Y:S01]  /*1160*/  ISETP.GT.U32.AND P5, PT, R42, R37, PT ;  /* 0x000000252a00720c */ /* 0x000fe20003fa4070 */
[----:B------:R-:W-:-:S02]  /*1170*/  IMAD.MOV R22, RZ, RZ, -R22 ;  /* 0x000000ffff167224 */ /* 0x000fc400078e0a16 */
[----:B------:R-:W-:Y:S02]  /*1180*/  IMAD R40, R45, R40, R46 ;  /* 0x000000282d287224 */ /* 0x000fe400078e022e */
[--C-:B------:R-:W-:Y:S01]  /*1190*/  @!P2 IMAD.IADD R34, R34, 0x1, -R42.reuse ;  /* 0x000000012222a824 */ /* 0x100fe200078e0a2a */
[C---:B------:R-:W-:Y:S01]  /*11a0*/  ISETP.GT.U32.AND P2, PT, R42.reuse, R26, PT ;  /* 0x0000001a2a00720c */ /* 0x040fe20003f44070 */
[C---:B------:R-:W-:Y:S01]  /*11b0*/  IMAD R23, R42.reuse, R22, R43 ;  /* 0x000000162a177224 */ /* 0x040fe200078e022b */
[----:B------:R-:W-:Y:S01]  /*11c0*/  SHF.R.S32.HI R22, RZ, 0x1f, R83 ;  /* 0x0000001fff167819 */ /* 0x000fe20000011453 */
[--C-:B------:R-:W-:Y:S01]  /*11d0*/  @!P1 IMAD.IADD R33, R33, 0x1, -R42.reuse ;  /* 0x0000000121219824 */ /* 0x100fe200078e0a2a */
[----:B------:R-:W-:Y:S01]  /*11e0*/  ISETP.GT.U32.AND P1, PT, R45, R40, PT ;  /* 0x000000282d00720c */ /* 0x000fe20003f24070 */
        /* <DEDUP_REMOVED lines=25> */
[----:B------:R-:W-:Y:S01]  /*1380*/  ISETP.GE.AND P2, PT, R18, RZ, PT ;  /* 0x000000ff1200720c */ /* 0x000fe20003f46270 */
[--C-:B------:R-:W-:Y:S01]  /*1390*/  @!P1 IMAD.IADD R34, R34, 0x1, -R42.reuse ;  /* 0x0000000122229824 */ /* 0x100fe200078e0a2a */
[----:B------:R-:W-:Y:S01]  /*13a0*/  ISETP.GE.AND P1, PT, R19, RZ, PT ;  /* 0x000000ff1300720c */ /* 0x000fe20003f26270 */
[--C-:B------:R-:W-:Y:S01]  /*13b0*/  @!P6 IMAD.IADD R32, R32, 0x1, -R42.reuse ;  /* 0x000000012020e824 */ /* 0x100fe200078e0a2a */
[----:B------:R-:W-:Y:S01]  /*13c0*/  ISETP.GT.U32.AND P6, PT, R42, R38, PT ;  /* 0x000000262a00720c */ /* 0x000fe20003fc4070 */
[--C-:B------:R-:W-:Y:S01]  /*13d0*/  @!P3 IMAD.IADD R36, R36, 0x1, -R42.reuse ;  /* 0x000000012424b824 */ /* 0x100fe200078e0a2a */
[----:B------:R-:W-:Y:S01]  /*13e0*/  ISETP.GE.AND P3, PT, R17, RZ, PT ;  /* 0x000000ff1100720c */ /* 0x000fe20003f66270 */
[----:B------:R-:W-:Y:S01]  /*13f0*/  @!P0 IMAD.IADD R40, R40, 0x1, -R45 ;  /* 0x0000000128288824 */ /* 0x000fe200078e0a2d */
[----:B------:R-:W-:Y:S01]  /*1400*/  ISETP.GE.AND P0, PT, R16, RZ, PT ;  /* 0x000000ff1000720c */ /* 0x000fe20003f06270 */
[--C-:B------:R-:W-:Y:S01]  /*1410*/  @!P4 IMAD.IADD R37, R37, 0x1, -R42.reuse ;  /* 0x000000012525c824 */ /* 0x100fe200078e0a2a */
[----:B------:R-:W-:Y:S01]  /*1420*/  ISETP.GE.AND P4, PT, R14, RZ, PT ;  /* 0x000000ff0e00720c */ /* 0x000fe20003f86270 */
[----:B------:R-:W-:Y:S01]  /*1430*/  @!P5 IMAD.IADD R23, R23, 0x1, -R42 ;  /* 0x000000011717d824 */ /* 0x000fe200078e0a2a */
[----:B------:R-:W-:Y:S01]  /*1440*/  ISETP.GE.AND P5, PT, R15, RZ, PT ;  /* 0x000000ff0f00720c */ /* 0x000fe20003fa6270 */
[----:B------:R-:W-:Y:S01]  /*1450*/  @!P2 IMAD.MOV R24, RZ, RZ, -R24 ;  /* 0x000000ffff18a224 */ /* 0x000fe200078e0a18 */
[----:B------:R-:W-:Y:S01]  /*1460*/  ISETP.GE.AND P2, PT, R12, RZ, PT ;  /* 0x000000ff0c00720c */ /* 0x000fe20003f46270 */
[----:B------:R-:W-:Y:S01]  /*1470*/  @!P1 IMAD.MOV R21, RZ, RZ, -R21 ;  /* 0x000000ffff159224 */ /* 0x000fe200078e0a15 */
[----:B------:R-:W-:Y:S01]  /*1480*/  ISETP.GE.AND P1, PT, R13, RZ, PT ;  /* 0x000000ff0d00720c */ /* 0x000fe20003f26270 */
[----:B------:R-:W-:Y:S01]  /*1490*/  @!P6 IMAD.IADD R38, R38, 0x1, -R42 ;  /* 0x000000012626e824 */ /* 0x000fe200078e0a2a */
[----:B------:R-:W-:Y:S01]  /*14a0*/  LEA.HI R83, R22, R83, RZ, 0x6 ;  /* 0x0000005316537211 */ /* 0x000fe200078f30ff */
[----:B------:R-:W-:Y:S01]  /*14b0*/  @!P3 IMAD.MOV R25, RZ, RZ, -R25 ;  /* 0x000000ffff19b224 */ /* 0x000fe200078e0a19 */
[----:B------:R-:W-:Y:S01]  /*14c0*/  ISETP.GE.AND P3, PT, R11, RZ, PT ;  /* 0x000000ff0b00720c */ /* 0x000fe20003f66270 */
        /* <DEDUP_REMOVED lines=9> */
[----:B------:R-:W-:-:S02]  /*1560*/  ISETP.GE.AND P1, PT, R7, RZ, PT ;  /* 0x000000ff0700720c */ /* 0x000fc40003f26270 */
[----:B------:R-:W-:Y:S01]  /*1570*/  LOP3.LUT R22, RZ, R31, RZ, 0x33, !PT ;  /* 0x0000001fff167212 */ /* 0x000fe200078e33ff */
[----:B------:R-:W-:Y:S01]  /*1580*/  @!P3 IMAD.MOV R33, RZ, RZ, -R33 ;  /* 0x000000ffff21b224 */ /* 0x000fe200078e0a21 */
[----:B------:R-:W-:Y:S01]  /*1590*/  ISETP.GE.AND P3, PT, R5, RZ, PT ;  /* 0x000000ff0500720c */ /* 0x000fe20003f66270 */
[----:B------:R-:W-:Y:S01]  /*15a0*/  @!P0 IMAD.MOV R34, RZ, RZ, -R34 ;  /* 0x000000ffff228224 */ /* 0x000fe200078e0a22 */
[----:B------:R-:W-:Y:S01]  /*15b0*/  ISETP.GE.AND P0, PT, R3, RZ, PT ;  /* 0x000000ff0300720c */ /* 0x000fe20003f06270 */
[----:B------:R-:W-:Y:S01]  /*15c0*/  @!P4 IMAD.MOV R36, RZ, RZ, -R36 ;  /* 0x000000ffff24c224 */ /* 0x000fe200078e0a24 */
[----:B------:R-:W-:Y:S01]  /*15d0*/  ISETP.NE.AND P4, PT, R31, RZ, PT ;  /* 0x000000ff1f00720c */ /* 0x000fe20003f85270 */
[----:B------:R-:W-:Y:S01]  /*15e0*/  @!P5 IMAD.MOV R35, RZ, RZ, -R35 ;  /* 0x000000ffff23d224 */ /* 0x000fe200078e0a23 */
[----:B------:R-:W-:Y:S01]  /*15f0*/  ISETP.GE.AND P5, PT, R20, RZ, PT ;  /* 0x000000ff1400720c */ /* 0x000fe20003fa6270 */
[----:B------:R-:W-:Y:S01]  /*1600*/  @!P2 IMAD.MOV R23, RZ, RZ, -R23 ;  /* 0x000000ffff17a224 */ /* 0x000fe200078e0a17 */
[C---:B------:R-:W-:Y:S01]  /*1610*/  SEL R29, R22.reuse, R29, !P4 ;  /* 0x0000001d161d7207 */ /* 0x040fe20006000000 */
[----:B------:R-:W-:Y:S01]  /*1620*/  @!P1 IMAD.MOV R37, RZ, RZ, -R37 ;  /* 0x000000ffff259224 */ /* 0x000fe200078e0a25 */
[----:B------:R-:W-:-:S02]  /*1630*/  SEL R24, R22, R24, !P4 ;  /* 0x0000001816187207 */ /* 0x000fc40006000000 */
[C---:B------:R-:W-:Y:S01]  /*1640*/  SEL R23, R22.reuse, R23, !P4 ;  /* 0x0000001716177207 */ /* 0x040fe20006000000 */
[----:B------:R-:W-:Y:S01]  /*1650*/  IMAD R29, R29, UR4, RZ ;  /* 0x000000041d1d7c24 */ /* 0x000fe2000f8e02ff */
[----:B------:R-:W-:Y:S01]  /*1660*/  SEL R33, R22, R33, !P4 ;  /* 0x0000002116217207 */ /* 0x000fe20006000000 */
[----:B------:R-:W-:Y:S01]  /*1670*/  @!P3 IMAD.MOV R38, RZ, RZ, -R38 ;  /* 0x000000ffff26b224 */ /* 0x000fe200078e0a26 */
[----:B------:R-:W-:Y:S01]  /*1680*/  ISETP.NE.AND P6, PT, R30, RZ, PT ;  /* 0x000000ff1e00720c */ /* 0x000fe20003fc5270 */
[----:B------:R-:W-:Y:S01]  /*1690*/  @!P0 IMAD.MOV R39, RZ, RZ, -R39 ;  /* 0x000000ffff278224 */ /* 0x000fe200078e0a27 */
[----:B------:R-:W-:Y:S01]  /*16a0*/  SHF.R.S32.HI R72, RZ, 0x1f, R29 ;  /* 0x0000001fff487819 */ /* 0x000fe2000001141d */
[----:B------:R-:W-:Y:S01]  /*16b0*/  IMAD R24, R24, UR4, RZ ;  /* 0x0000000418187c24 */ /* 0x000fe2000f8e02ff */
[C---:B------:R-:W-:Y:S01]  /*16c0*/  SEL R21, R22.reuse, R21, !P4 ;  /* 0x0000001516157207 */ /* 0x040fe20006000000 */
[----:B------:R-:W-:Y:S01]  /*16d0*/  @!P5 IMAD.MOV R40, RZ, RZ, -R40 ;  /* 0x000000ffff28d224 */ /* 0x000fe200078e0a28 */
[----:B------:R-:W-:Y:S01]  /*16e0*/  IADD3 R59, P5, R29, UR12, RZ ;  /* 0x0000000c1d3b7c10 */ /* 0x000fe2000ffbe0ff */
[----:B------:R-:W-:Y:S01]  /*16f0*/  IMAD R23, R23, UR4, RZ ;  /* 0x0000000417177c24 */ /* 0x000fe2000f8e02ff */
[C---:B------:R-:W-:Y:S01]  /*1700*/  SEL R25, R22.reuse, R25, !P4 ;  /* 0x0000001916197207 */ /* 0x040fe20006000000 */
[----:B------:R-:W-:Y:S01]  /*1710*/  IMAD R33, R33, UR4, RZ ;  /* 0x0000000421217c24 */ /* 0x000fe2000f8e02ff */
[C---:B------:R-:W-:Y:S01]  /*1720*/  SEL R26, R22.reuse, R26, !P4 ;  /* 0x0000001a161a7207 */ /* 0x040fe20006000000 */
[----:B------:R-:W-:Y:S01]  /*1730*/  IMAD R21, R21, UR4, RZ ;  /* 0x0000000415157c24 */ /* 0x000fe2000f8e02ff */
[C---:B------:R-:W-:Y:S01]  /*1740*/  SEL R27, R22.reuse, R27, !P4 ;  /* 0x0000001b161b7207 */ /* 0x040fe20006000000 */
[----:B------:R-:W-:Y:S01]  /*1750*/  IMAD R25, R25, UR4, RZ ;  /* 0x0000000419197c24 */ /* 0x000fe2000f8e02ff */
[----:B------:R-:W-:Y:S01]  /*1760*/  SEL R28, R22, R28, !P4 ;  /* 0x0000001c161c7207 */ /* 0x000fe20006000000 */
[----:B------:R-:W-:Y:S01]  /*1770*/  IMAD R26, R26, UR4, RZ ;  /* 0x000000041a1a7c24 */ /* 0x000fe2000f8e02ff */
[C---:B------:R-:W-:Y:S01]  /*1780*/  SEL R32, R22.reuse, R32, !P4 ;  /* 0x0000002016207207 */ /* 0x040fe20006000000 */
[----:B------:R-:W-:Y:S01]  /*1790*/  IMAD R27, R27, UR4, RZ ;  /* 0x000000041b1b7c24 */ /* 0x000fe2000f8e02ff */
[----:B------:R-:W-:Y:S01]  /*17a0*/  SEL R34, R22, R34, !P4 ;  /* 0x0000002216227207 */ /* 0x000fe20006000000 */
[----:B------:R-:W-:Y:S01]  /*17b0*/  IMAD R28, R28, UR4, RZ ;  /* 0x000000041c1c7c24 */ /* 0x000fe2000f8e02ff */
[----:B------:R-:W-:Y:S01]  /*17c0*/  SEL R35, R22, R35, !P4 ;  /* 0x0000002316237207 */ /* 0x000fe20006000000 */
        /* <DEDUP_REMOVED lines=9> */
[----:B------:R-:W-:Y:S01]  /*1860*/  SHF.R.S32.HI R62, RZ, 0x1f, R24 ;  /* 0x0000001fff3e7819 */ /* 0x000fe20000011418 */
[----:B------:R-:W-:Y:S01]  /*1870*/  IMAD R38, R38, UR4, RZ ;  /* 0x0000000426267c24 */ /* 0x000fe2000f8e02ff */
[----:B------:R-:W-:Y:S01]  /*1880*/  IADD3 R54, P2, R24, UR12, RZ ;  /* 0x0000000c18367c10 */ /* 0x000fe2000ff5e0ff */
[----:B------:R-:W-:Y:S01]  /*1890*/  IMAD R22, R22, UR4, RZ ;  /* 0x0000000416167c24 */ /* 0x000fe2000f8e02ff */
[----:B------:R-:W-:Y:S01]  /*18a0*/  IADD3.X R72, R72, UR13, RZ, P5, !PT ;  /* 0x0000000d48487c10 */ /* 0x000fe2000affe4ff */
[----:B------:R-:W-:Y:S01]  /*18b0*/  USHF.R.U32.HI UR4, URZ, 0x4, UR10 ;  /* 0x000000043f047899 */ /* 0x000fe2000801160a */
[----:B------:R-:W-:-:S02]  /*18c0*/  SHF.R.S32.HI R86, RZ, 0x1f, R23 ;  /* 0x0000001fff567819 */ /* 0x000fc40000011417 */
[----:B------:R-:W-:Y:S01]  /*18d0*/  IADD3 R73, P5, R23, UR12, RZ ;  /* 0x0000000c17497c10 */ /* 0x000fe2000ffbe0ff */
[----:B------:R-:W-:Y:S01]  /*18e0*/  USGXT.U32 UR4, UR4, 0xe ;  /* 0x0000000e0404789a */ /* 0x000fe20008000000 */
[----:B------:R-:W0:Y:S01]  /*18f0*/  LDC R23, c[0x0][0x238] ;  /* 0x00008e00ff177b82 */ /* 0x000e220000000800 */
[----:B------:R-:W-:Y:S02]  /*1900*/  IADD3.X R62, R62, UR13, RZ, P2, !PT ;  /* 0x0000000d3e3e7c10 */ /* 0x000fe400097fe4ff */
[----:B------:R-:W-:Y:S02]  /*1910*/  SHF.R.S32.HI R76, RZ, 0x1f, R33 ;  /* 0x0000001fff4c7819 */ /* 0x000fe40000011421 */
[----:B------:R-:W-:Y:S02]  /*1920*/  IADD3 R63, P2, R33, UR12, RZ ;  /* 0x0000000c213f7c10 */ /* 0x000fe4000ff5e0ff */
[----:B------:R-:W-:Y:S02]  /*1930*/  SHF.R.S32.HI R90, RZ, 0x1f, R22 ;  /* 0x0000001fff5a7819 */ /* 0x000fe40000011416 */
[----:B------:R-:W-:-:S02]  /*1940*/  IADD3.X R76, R76, UR13, RZ, P2, !PT ;  /* 0x0000000d4c4c7c10 */ /* 0x000fc400097fe4ff */
[----:B------:R-:W-:Y:S01]  /*1950*/  IADD3 R77, P2, R22, UR12, RZ ;  /* 0x0000000c164d7c10 */ /* 0x000fe2000ff5e0ff */
[----:B------:R-:W-:Y:S01]  /*1960*/  IMAD.SHL.U32 R22, R0, 0x40, RZ ;  /* 0x0000004000167824 */ /* 0x000fe200078e00ff */
[----:B------:R-:W-:Y:S02]  /*1970*/  @!P6 LOP3.LUT R40, RZ, R30, RZ, 0x33, !PT ;  /* 0x0000001eff28e212 */ /* 0x000fe400078e33ff */
[----:B------:R-:W-:Y:S02]  /*1980*/  CS2R R30, SRZ ;  /* 0x00000000001e7805 */ /* 0x000fe4000001ff00 */
[----:B------:R-:W-:Y:S02]  /*1990*/  SHF.R.S32.HI R64, RZ, 0x1f, R25 ;  /* 0x0000001fff407819 */ /* 0x000fe40000011419 */
[----:B------:R-:W-:Y:S01]  /*19a0*/  IADD3 R55, P1, R25, UR12, RZ ;  /* 0x0000000c19377c10 */ /* 0x000fe2000ff3e0ff */
[----:B------:R-:W-:Y:S01]  /*19b0*/  IMAD R40, R40, UR5, RZ ;  /* 0x0000000528287c24 */ /* 0x000fe2000f8e02ff */
[----:B------:R-:W-:Y:S01]  /*19c0*/  SHF.R.S32.HI R60, RZ, 0x1f, R21 ;  /* 0x0000001fff3c7819 */ /* 0x000fe20000011415 */
[----:B------:R-:W-:Y:S01]  /*19d0*/  UIADD3 UR5, UR10, 0x1000, URZ ;  /* 0x000010000a057890 */ /* 0x000fe2000fffe03f */
[----:B------:R-:W-:Y:S01]  /*19e0*/  IADD3 R42, P3, R21, UR12, RZ ;  /* 0x0000000c152a7c10 */ /* 0x000fe2000ff7e0ff */
[----:B------:R-:W-:Y:S01]  /*19f0*/  IMAD.SHL.U32 R21, R0, 0x8, RZ ;  /* 0x0000000800157824 */ /* 0x000fe200078e00ff */
[----:B------:R-:W-:Y:S01]  /*1a00*/  LOP3.LUT R22, R22, 0xfc0, RZ, 0xc0, !PT ;  /* 0x00000fc016167812 */ /* 0x000fe200078ec0ff */
[----:B------:R-:W-:Y:S01]  /*1a10*/  USHF.R.U32.HI UR5, URZ, 0x4, UR5 ;  /* 0x000000043f057899 */ /* 0x000fe20008011605 */
[----:B------:R-:W-:Y:S01]  /*1a20*/  IADD3.X R64, R64, UR13, RZ, P1, !PT ;  /* 0x0000000d40407c10 */ /* 0x000fe20008ffe4ff */
[-C--:B0-----:R-:W-:Y:S01]  /*1a30*/  IMAD R104, R104, R23.reuse, RZ ;  /* 0x0000001768687224 */ /* 0x081fe200078e02ff */
[----:B------:R-:W-:Y:S01]  /*1a40*/  SHF.R.S32.HI R78, RZ, 0x1f, R34 ;  /* 0x0000001fff4e7819 */ /* 0x000fe20000011422 */
[-C--:B------:R-:W-:Y:S01]  /*1a50*/  IMAD R106, R106, R23.reuse, RZ ;  /* 0x000000176a6a7224 */ /* 0x080fe200078e02ff */
[----:B------:R-:W-:Y:S01]  /*1a60*/  IADD3 R65, P1, R34, UR12, RZ ;  /* 0x0000000c22417c10 */ /* 0x000fe2000ff3e0ff */
[-C--:B------:R-:W-:Y:S01]  /*1a70*/  IMAD R108, R108, R23.reuse, RZ ;  /* 0x000000176c6c7224 */ /* 0x080fe200078e02ff */
[----:B------:R-:W-:Y:S01]  /*1a80*/  IADD3.X R60, R60, UR13, RZ, P3, !PT ;  /* 0x0000000d3c3c7c10 */ /* 0x000fe20009ffe4ff */
[-C--:B------:R-:W-:Y:S01]  /*1a90*/  IMAD R110, R110, R23.reuse, RZ ;  /* 0x000000176e6e7224 */ /* 0x080fe200078e02ff */
[----:B------:R-:W-:Y:S01]  /*1aa0*/  LOP3.LUT R43, R22, 0x30, R21, 0xf8, !PT ;  /* 0x00000030162b7812 */ /* 0x000fe200078ef815 */
[-C--:B------:R-:W-:Y:S01]  /*1ab0*/  IMAD R112, R112, R23.reuse, RZ ;  /* 0x0000001770707224 */ /* 0x080fe200078e02ff */
[----:B------:R-:W-:Y:S01]  /*1ac0*/  SHF.R.S32.HI R66, RZ, 0x1f, R26 ;  /* 0x0000001fff427819 */ /* 0x000fe2000001141a */
[-C--:B------:R-:W-:Y:S01]  /*1ad0*/  IMAD R114, R114, R23.reuse, RZ ;  /* 0x0000001772727224 */ /* 0x080fe200078e02ff */
[----:B------:R-:W-:Y:S01]  /*1ae0*/  IADD3 R56, P0, R26, UR12, RZ ;  /* 0x0000000c1a387c10 */ /* 0x000fe2000ff1e0ff */
        /* <DEDUP_REMOVED lines=13> */
[----:B------:R-:W-:Y:S01]  /*1bc0*/  IADD3.X R78, R78, UR13, RZ, P1, !PT ;  /* 0x0000000d4e4e7c10 */ /* 0x000fe20008ffe4ff */
[-C--:B------:R-:W-:Y:S01]  /*1bd0*/  IMAD R130, R130, R23.reuse, RZ ;  /* 0x0000001782827224 */ /* 0x080fe200078e02ff */
[----:B------:R-:W-:Y:S01]  /*1be0*/  IADD3 R79, P1, R40, UR8, RZ ;  /* 0x00000008284f7c10 */ /* 0x000fe2000ff3e0ff */
[-C--:B------:R-:W-:Y:S01]  /*1bf0*/  IMAD R132, R132, R23.reuse, RZ ;  /* 0x0000001784847224 */ /* 0x080fe200078e02ff */
[----:B------:R-:W-:Y:S01]  /*1c00*/  LOP3.LUT R43, R43, R2, RZ, 0xfc, !PT ;  /* 0x000000022b2b7212 */ /* 0x000fe200078efcff */
[-C--:B------:R-:W-:Y:S01]  /*1c10*/  IMAD R134, R134, R23.reuse, RZ ;  /* 0x0000001786867224 */ /* 0x080fe200078e02ff */
[----:B------:R-:W-:Y:S01]  /*1c20*/  IADD3.X R66, R66, UR13, RZ, P0, !PT ;  /* 0x0000000d42427c10 */ /* 0x000fe200087fe4ff */
[-C--:B------:R-:W-:Y:S01]  /*1c30*/  IMAD R136, R136, R23.reuse, RZ ;  /* 0x0000001788887224 */ /* 0x080fe200078e02ff */
[----:B------:R-:W-:Y:S01]  /*1c40*/  IADD3.X R68, R68, UR13, RZ, P4, !PT ;  /* 0x0000000d44447c10 */ /* 0x000fe2000a7fe4ff */
[-C--:B------:R-:W-:Y:S01]  /*1c50*/  IMAD R138, R138, R23.reuse, RZ ;  /* 0x000000178a8a7224 */ /* 0x080fe200078e02ff */
[----:B------:R-:W-:Y:S01]  /*1c60*/  IADD3.X R70, R70, UR13, RZ, P6, !PT ;  /* 0x0000000d46467c10 */ /* 0x000fe2000b7fe4ff */
[-C--:B------:R-:W-:Y:S01]  /*1c70*/  IMAD R140, R140, R23.reuse, RZ ;  /* 0x000000178c8c7224 */ /* 0x080fe200078e02ff */
[----:B------:R-:W-:Y:S01]  /*1c80*/  IADD3.X R74, R74, UR13, RZ, P3, !PT ;  /* 0x0000000d4a4a7c10 */ /* 0x000fe20009ffe4ff */
        /* <DEDUP_REMOVED lines=14> */
[----:B------:R-:W-:Y:S01]  /*1d70*/  IMAD.SHL.U32 R50, R23, 0x40, RZ ;  /* 0x0000004017327824 */ /* 0x000fe200078e00ff */
[----:B------:R-:W-:Y:S01]  /*1d80*/  IADD3 R75, P3, R38, UR12, RZ ;  /* 0x0000000c264b7c10 */ /* 0x000fe2000ff7e0ff */
[-C--:B------:R-:W-:Y:S01]  /*1d90*/  IMAD R49, R98, R23.reuse, RZ ;  /* 0x0000001762317224 */ /* 0x080fe200078e02ff */
[----:B------:R-:W-:Y:S01]  /*1da0*/  LEA.HI.X.SX32 R81, R40, UR9, 0x1, P1 ;  /* 0x0000000928517c11 */ /* 0x000fe200088f0eff */
[-C--:B------:R-:W-:Y:S01]  /*1db0*/  IMAD R48, R2, R23.reuse, RZ ;  /* 0x0000001702307224 */ /* 0x080fe200078e02ff */
[----:B------:R-:W-:Y:S01]  /*1dc0*/  USGXT.U32 UR6, UR5, 0xe ;  /* 0x0000000e0506789a */ /* 0x000fe20008000000 */
[-C--:B------:R-:W-:Y:S01]  /*1dd0*/  IMAD R47, R91, R23.reuse, RZ ;  /* 0x000000175b2f7224 */ /* 0x080fe200078e02ff */
[----:B------:R-:W-:Y:S01]  /*1de0*/  CS2R R24, SRZ ;  /* 0x0000000000187805 */ /* 0x000fe2000001ff00 */
[-C--:B------:R-:W-:Y:S01]  /*1df0*/  IMAD R46, R89, R23.reuse, RZ ;  /* 0x00000017592e7224 */ /* 0x080fe200078e02ff */
[----:B------:R-:W-:Y:S01]  /*1e00*/  CS2R R26, SRZ ;  /* 0x00000000001a7805 */ /* 0x000fe2000001ff00 */
[-C--:B------:R-:W-:Y:S01]  /*1e10*/  IMAD R45, R87, R23.reuse, RZ ;  /* 0x00000017572d7224 */ /* 0x080fe200078e02ff */
[----:B------:R-:W-:Y:S01]  /*1e20*/  CS2R R28, SRZ ;  /* 0x00000000001c7805 */ /* 0x000fe2000001ff00 */
[----:B------:R-:W-:Y:S01]  /*1e30*/  IMAD R44, R85, R23, RZ ;  /* 0x00000017552c7224 */ /* 0x000fe200078e02ff */
[----:B------:R-:W-:-:S02]  /*1e40*/  CS2R R32, SRZ ;  /* 0x0000000000207805 */ /* 0x000fc4000001ff00 */
[----:B------:R-:W-:Y:S02]  /*1e50*/  CS2R R34, SRZ ;  /* 0x0000000000227805 */ /* 0x000fe4000001ff00 */
[----:B------:R-:W-:Y:S02]  /*1e60*/  CS2R R36, SRZ ;  /* 0x0000000000247805 */ /* 0x000fe4000001ff00 */
[----:B------:R-:W-:Y:S02]  /*1e70*/  CS2R R38, SRZ ;  /* 0x0000000000267805 */ /* 0x000fe4000001ff00 */
[----:B------:R-:W-:Y:S01]  /*1e80*/  SHF.R.S32.HI R83, RZ, 0x6, R83 ;  /* 0x00000006ff537819 */ /* 0x000fe20000011453 */
[----:B------:R-:W-:Y:S01]  /*1e90*/  UMOV UR8, 0xfffffffe ;  /* 0xfffffffe00087882 */ /* 0x000fe20000000000 */
[C---:B------:R-:W-:Y:S01]  /*1ea0*/  LOP3.LUT R40, R43.reuse, 0x10, RZ, 0x3c, !PT ;  /* 0x000000102b287812 */ /* 0x040fe200078e3cff */
[----:B------:R-:W-:Y:S01]  /*1eb0*/  UMOV UR9, 0x7fffffdf ;  /* 0x7fffffdf00097882 */ /* 0x000fe20000000000 */
[C---:B------:R-:W-:Y:S01]  /*1ec0*/  LOP3.LUT R23, R43.reuse, 0x20, RZ, 0x3c, !PT ;  /* 0x000000202b177812 */ /* 0x040fe200078e3cff */
[----:B------:R-:W-:Y:S01]  /*1ed0*/  UMOV UR5, URZ ;  /* 0x0000003f00057c82 */ /* 0x000fe20008000000 */
[----:B------:R-:W-:Y:S01]  /*1ee0*/  LOP3.LUT R22, R43, 0x30, RZ, 0x3c, !PT ;  /* 0x000000302b167812 */ /* 0x000fe200078e3cff */
[----:B------:R-:W-:Y:S01]  /*1ef0*/  UIADD3.64 UR14, UR6, -UR8, URZ ;  /* 0x80000008060e7297 */ /* 0x000fe2000fffe03f */
[----:B------:R-:W-:-:S02]  /*1f00*/  IADD3.X R80, R80, UR13, RZ, P0, !PT ;  /* 0x0000000d50507c10 */ /* 0x000fc400087fe4ff */
[----:B------:R-:W-:Y:S02]  /*1f10*/  IADD3.X R82, R82, UR13, RZ, P4, !PT ;  /* 0x0000000d52527c10 */ /* 0x000fe4000a7fe4ff */
[----:B------:R-:W-:Y:S02]  /*1f20*/  IADD3.X R84, R84, UR13, RZ, P6, !PT ;  /* 0x0000000d54547c10 */ /* 0x000fe4000b7fe4ff */
[----:B------:R-:W-:Y:S02]  /*1f30*/  IADD3.X R86, R86, UR13, RZ, P5, !PT ;  /* 0x0000000d56567c10 */ /* 0x000fe4000affe4ff */
[----:B------:R-:W-:Y:S02]  /*1f40*/  IADD3.X R88, R88, UR13, RZ, P3, !PT ;  /* 0x0000000d58587c10 */ /* 0x000fe40009ffe4ff */
[----:B------:R-:W-:Y:S01]  /*1f50*/  IADD3.X R90, R90, UR13, RZ, P2, !PT ;  /* 0x0000000d5a5a7c10 */ /* 0x000fe200097fe4ff */
[----:B------:R-:W-:-:S12]  /*1f60*/  UIADD3.64 UR12, UR4, -UR8, URZ ;  /* 0x80000008040c7297 */ /* 0x000fd8000fffe03f */
.L_x_2:
[C---:B------:R-:W-:Y:S02]  /*1f70*/  LOP3.LUT R92, R2.reuse, 0x2, RZ, 0xfc, !PT ;  /* 0x00000002025c7812 */ /* 0x040fe400078efcff */
[----:B------:R-:W-:Y:S02]  /*1f80*/  ISETP.GE.AND P4, PT, R2, UR11, PT ;  /* 0x0000000b02007c0c */ /* 0x000fe4000bf86270 */
[----:B------:R-:W-:Y:S02]  /*1f90*/  ISETP.GE.AND P5, PT, R92, UR11, PT ;  /* 0x0000000b5c007c0c */ /* 0x000fe4000bfa6270 */
[----:B------:R-:W-:Y:S02]  /*1fa0*/  LOP3.LUT R92, R2, 0x6, RZ, 0xfc, !PT ;  /* 0x00000006025c7812 */ /* 0x000fe400078efcff */
[----:B------:R-:W-:Y:S02]  /*1fb0*/  IADD3 R96, P3, R48, R79, RZ ;  /* 0x0000004f30607210 */ /* 0x000fe40007f7e0ff */
[----:B------:R-:W-:-:S02]  /*1fc0*/  ISETP.GE.AND P1, PT, R92, UR11, PT ;  /* 0x0000000b5c007c0c */ /* 0x000fc4000bf26270 */
[C---:B------:R-:W-:Y:S02]  /*1fd0*/  LOP3.LUT R92, R2.reuse, 0xa, RZ, 0xfc, !PT ;  /* 0x0000000a025c7812 */ /* 0x040fe400078efcff */
[----:B------:R-:W-:Y:S02]  /*1fe0*/  PRMT R147, RZ, 0x7610, R147 ;  /* 0x00007610ff937816 */ /* 0x000fe40000000093 */
[----:B------:R-:W-:Y:S02]  /*1ff0*/  LOP3.LUT R93, R2, 0x4, RZ, 0xfc, !PT ;  /* 0x00000004025d7812 */ /* 0x000fe400078efcff */
[----:B------:R-:W-:Y:S02]  /*2000*/  LEA.HI.X.SX32 R97, R48, R81, 0x1, P3 ;  /* 0x0000005130617211 */ /* 0x000fe400018f0eff */
[----:B------:R-:W-:Y:S02]  /*2010*/  ISETP.GE.AND P3, PT, R92, UR11, PT ;  /* 0x0000000b5c007c0c */ /* 0x000fe4000bf66270 */
[----:B------:R-:W-:Y:S01]  /*2020*/  IADD3 R154, P6, R51, R79, RZ ;  /* 0x0000004f339a7210 */ /* 0x000fe20007fde0ff */
[----:B------:R0:W2:Y:S01]  /*2030*/  @!P4 LDG.E.U8 R147, desc[UR16][R96.64] ;  /* 0x000000106093c981 */ /* 0x0000a2000c1e1100 */
[----:B------:R-:W-:-:S02]  /*2040*/  LOP3.LUT R92, R2, 0xc, RZ, 0xfc, !PT ;  /* 0x0000000c025c7812 */ /* 0x000fc400078efcff */
[----:B------:R-:W-:Y:S02]  /*2050*/  ISETP.GE.AND P0, PT, R93, UR11, PT ;  /* 0x0000000b5d007c0c */ /* 0x000fe4000bf06270 */
[----:B------:R-:W-:Y:S02]  /*2060*/  PRMT R153, RZ, 0x7610, R153 ;  /* 0x00007610ff997816 */ /* 0x000fe40000000099 */
[----:B------:R-:W-:Y:S02]  /*2070*/  LOP3.LUT R93, R2, 0x8, RZ, 0xfc, !PT ;  /* 0x00000008025d7812 */ /* 0x000fe400078efcff */
[----:B------:R-:W-:Y:S02]  /*2080*/  LEA.HI.X.SX32 R155, R51, R81, 0x1, P6 ;  /* 0x00000051339b7211 */ /* 0x000fe400030f0eff */
[----:B------:R-:W-:Y:S02]  /*2090*/  ISETP.GE.AND P4, PT, R92, UR11, PT ;  /* 0x0000000b5c007c0c */ /* 0x000fe4000bf86270 */
[----:B------:R-:W-:Y:S01]  /*20a0*/  IADD3 R92, P6, R52, R79, RZ ;  /* 0x0000004f345c7210 */ /* 0x000fe20007fde0ff */
[----:B------:R1:W3:Y:S01]  /*20b0*/  @!P5 LDG.E.U8 R153, desc[UR16][R154.64] ;  /* 0x000000109a99d981 */ /* 0x0002e2000c1e1100 */
[----:B------:R-:W-:-:S02]  /*20c0*/  LEA.HI R94, R0, 0xe, RZ, 0x1a ;  /* 0x0000000e005e7811 */ /* 0x000fc400078fd0ff */
[----:B------:R-:W-:Y:S02]  /*20d0*/  ISETP.GE.AND P2, PT, R93, UR11, PT ;  /* 0x0000000b5d007c0c */ /* 0x000fe4000bf46270 */
[----:B------:R-:W-:Y:S02]  /*20e0*/  PRMT R151, RZ, 0x7610, R151 ;  /* 0x00007610ff977816 */ /* 0x000fe40000000097 */
[----:B------:R-:W-:Y:S02]  /*20f0*/  LEA.HI.X.SX32 R93, R52, R81, 0x1, P6 ;  /* 0x00000051345d7211 */ /* 0x000fe400030f0eff */
[----:B------:R-:W-:Y:S02]  /*2100*/  ISETP.GE.AND P5, PT, R94, UR11, PT ;  /* 0x0000000b5e007c0c */ /* 0x000fe4000bfa6270 */
[----:B------:R-:W-:Y:S01]  /*2110*/  IADD3 R94, P6, R53, R79, RZ ;  /* 0x0000004f355e7210 */ /* 0x000fe20007fde0ff */
[----:B------:R4:W5:Y:S01]  /*2120*/  @!P0 LDG.E.U8 R151, desc[UR16][R92.64] ;  /* 0x000000105c978981 */ /* 0x000962000c1e1100 */
[----:B0-----:R-:W-:-:S02]  /*2130*/  LOP3.LUT R96, R2, 0x10, RZ, 0xfc, !PT ;  /* 0x0000001002607812 */ /* 0x001fc400078efcff */
[----:B------:R-:W-:Y:S02]  /*2140*/  LEA.HI.X.SX32 R95, R53, R81, 0x1, P6 ;  /* 0x00000051355f7211 */ /* 0x000fe400030f0eff */
[----:B------:R-:W-:Y:S02]  /*2150*/  ISETP.GE.AND P0, PT, R96, UR11, PT ;  /* 0x0000000b60007c0c */ /* 0x000fe4000bf06270 */
[C---:B------:R-:W-:Y:S02]  /*2160*/  IADD3 R96, P6, R148.reuse, R79, RZ ;  /* 0x0000004f94607210 */ /* 0x040fe40007fde0ff */
[----:B------:R-:W-:Y:S02]  /*2170*/  PRMT R157, RZ, 0x7610, R157 ;  /* 0x00007610ff9d7816 */ /* 0x000fe4000000009d */
[----:B------:R-:W-:Y:S02]  /*2180*/  LEA.HI.X.SX32 R97, R148, R81, 0x1, P6 ;  /* 0x0000005194617211 */ /* 0x000fe400030f0eff */
[----:B-1----:R-:W-:-:S02]  /*2190*/  IADD3 R154, P6, R146, R79, RZ ;  /* 0x0000004f929a7210 */ /* 0x002fc40007fde0ff */
[----:B----4-:R-:W-:Y:S01]  /*21a0*/  LOP3.LUT R92, R2, 0x14, RZ, 0xfc, !PT ;  /* 0x00000014025c7812 */ /* 0x010fe200078efcff */
[----:B------:R-:W4:Y:S01]  /*21b0*/  @!P2 LDG.E.U8 R157, desc[UR16][R96.64] ;  /* 0x00000010609da981 */ /* 0x000f22000c1e1100 */
[----:B------:R-:W-:Y:S02]  /*21c0*/  PRMT R161, RZ, 0x7610, R161 ;  /* 0x00007610ffa17816 */ /* 0x000fe400000000a1 */
[----:B------:R-:W-:Y:S02]  /*21d0*/  LEA.HI.X.SX32 R155, R146, R81, 0x1, P6 ;  /* 0x00000051929b7211 */ /* 0x000fe400030f0eff */
[----:B------:R-:W-:Y:S02]  /*21e0*/  ISETP.GE.AND P2, PT, R92, UR11, PT ;  /* 0x0000000b5c007c0c */ /* 0x000fe4000bf46270 */
[----:B------:R-:W-:Y:S01]  /*21f0*/  IADD3 R92, P6, R144, R79, RZ ;  /* 0x0000004f905c7210 */ /* 0x000fe20007fde0ff */
[----:B------:R0:W4:Y:S01]  /*2200*/  @!P1 LDG.E.U8 R161, desc[UR16][R94.64] ;  /* 0x000000105ea19981 */ /* 0x000122000c1e1100 */
[----:B------:R-:W-:-:S02]  /*2210*/  PRMT R163, RZ, 0x7610, R163 ;  /* 0x00007610ffa37816 */ /* 0x000fc400000000a3 */
[----:B------:R-:W-:Y:S02]  /*2220*/  LEA.HI.X.SX32 R93, R144, R81, 0x1, P6 ;  /* 0x00000051905d7211 */ /* 0x000fe400030f0eff */
[----:B------:R-:W-:-:S03]  /*2230*/  PRMT R165, RZ, 0x7610, R165 ;  /* 0x00007610ffa57816 */ /* 0x000fc600000000a5 */
[----:B------:R1:W4:Y:S04]  /*2240*/  @!P4 LDG.E.U8 R163, desc[UR16][R92.64] ;  /* 0x000000105ca3c981 */ /* 0x000328000c1e1100 */
[----:B------:R1:W4:Y:S01]  /*2250*/  @!P3 LDG.E.U8 R165, desc[UR16][R154.64] ;  /* 0x000000109aa5b981 */ /* 0x000322000c1e1100 */
[C---:B0-----:R-:W-:Y:S02]  /*2260*/  LOP3.LUT R94, R2.reuse, 0x16, RZ, 0xfc, !PT ;  /* 0x00000016025e7812 */ /* 0x041fe400078efcff */
[----:B------:R-:W-:Y:S02]  /*2270*/  LOP3.LUT R96, R2, 0x18, RZ, 0xfc, !PT ;  /* 0x0000001802607812 */ /* 0x000fe400078efcff */
[----:B------:R-:W-:Y:S02]  /*2280*/  ISETP.GE.AND P3, PT, R94, UR11, PT ;  /* 0x0000000b5e007c0c */ /* 0x000fe4000bf66270 */
[----:B------:R-:W-:-:S02]  /*2290*/  IADD3 R94, P6, R108, R79, RZ ;  /* 0x0000004f6c5e7210 */ /* 0x000fc40007fde0ff */
[----:B------:R-:W-:Y:S02]  /*22a0*/  ISETP.GE.AND P4, PT, R96, UR11, PT ;  /* 0x0000000b60007c0c */ /* 0x000fe4000bf86270 */
[----:B------:R-:W-:Y:S02]  /*22b0*/  LEA.HI.X.SX32 R95, R108, R81, 0x1, P6 ;  /* 0x000000516c5f7211 */ /* 0x000fe400030f0eff */
[----:B------:R-:W-:Y:S02]  /*22c0*/  IADD3 R96, P6, R142, R79, RZ ;  /* 0x0000004f8e607210 */ /* 0x000fe40007fde0ff */
[----:B------:R-:W-:Y:S02]  /*22d0*/  LOP3.LUT R103, R2, 0x12, RZ, 0xfc, !PT ;  /* 0x0000001202677812 */ /* 0x000fe400078efcff */
[----:B------:R-:W-:Y:S02]  /*22e0*/  PRMT R159, RZ, 0x7610, R159 ;  /* 0x00007610ff9f7816 */ /* 0x000fe4000000009f */
[----:B------:R-:W-:-:S02]  /*22f0*/  LEA.HI.X.SX32 R97, R142, R81, 0x1, P6 ;  /* 0x000000518e617211 */ /* 0x000fc400030f0eff */
[----:B-1----:R-:W-:Y:S02]  /*2300*/  IADD3 R92, P6, R140, R79, RZ ;  /* 0x0000004f8c5c7210 */ /* 0x002fe40007fde0ff */
[----:B------:R-:W-:Y:S01]  /*2310*/  ISETP.GE.AND P1, PT, R103, UR11, PT ;  /* 0x0000000b67007c0c */ /* 0x000fe2000bf26270 */
[----:B------:R0:W4:Y:S01]  /*2320*/  @!P5 LDG.E.U8 R159, desc[UR16][R94.64] ;  /* 0x000000105e9fd981 */ /* 0x000122000c1e1100 */
[----:B------:R-:W-:Y:S02]  /*2330*/  LOP3.LUT R103, R2, 0x1a, RZ, 0xfc, !PT ;  /* 0x0000001a02677812 */ /* 0x000fe400078efcff */
[----:B------:R-:W-:Y:S02]  /*2340*/  PRMT R155, RZ, 0x7610, R155 ;  /* 0x00007610ff9b7816 */ /* 0x000fe4000000009b */
[----:B------:R-:W-:Y:S02]  /*2350*/  LEA.HI.X.SX32 R93, R140, R81, 0x1, P6 ;  /* 0x000000518c5d7211 */ /* 0x000fe400030f0eff */
[----:B------:R-:W-:-:S02]  /*2360*/  ISETP.GE.AND P5, PT, R103, UR11, PT ;  /* 0x0000000b67007c0c */ /* 0x000fc4000bfa6270 */
[----:B------:R-:W-:Y:S01]  /*2370*/  LOP3.LUT R105, R2, 0x1c, RZ, 0xfc, !PT ;  /* 0x0000001c02697812 */ /* 0x000fe200078efcff */
[----:B------:R1:W4:Y:S01]  /*2380*/  @!P0 LDG.E.U8 R155, desc[UR16][R96.64] ;  /* 0x00000010609b8981 */ /* 0x000322000c1e1100 */
[C---:B0-----:R-:W-:Y:S02]  /*2390*/  IADD3 R94, P6, R138.reuse, R79, RZ ;  /* 0x0000004f8a5e7210 */ /* 0x041fe40007fde0ff */
[----:B------:R-:W-:Y:S02]  /*23a0*/  PRMT R103, RZ, 0x7610, R103 ;  /* 0x00007610ff677816 */ /* 0x000fe40000000067 */
[----:B------:R-:W-:Y:S02]  /*23b0*/  LEA.HI.X.SX32 R95, R138, R81, 0x1, P6 ;  /* 0x000000518a5f7211 */ /* 0x000fe400030f0eff */
[----:B------:R-:W-:Y:S02]  /*23c0*/  ISETP.GE.AND P0, PT, R105, UR11, PT ;  /* 0x0000000b69007c0c */ /* 0x000fe4000bf06270 */
[----:B------:R-:W-:Y:S01]  /*23d0*/  LEA.HI R107, R0, 0x1e, RZ, 0x1a ;  /* 0x0000001e006b7811 */ /* 0x000fe200078fd0ff */
[----:B------:R0:W4:Y:S01]  /*23e0*/  @!P1 LDG.E.U8 R103, desc[UR16][R92.64] ;  /* 0x000000105c679981 */ /* 0x000122000c1e1100 */
[----:B-1----:R-:W-:-:S02]  /*23f0*/  IADD3 R96, P6, R136, R79, RZ ;  /* 0x0000004f88607210 */ /* 0x002fc40007fde0ff */
[----:B------:R-:W-:Y:S02]  /*2400*/  PRMT R105, RZ, 0x7610, R105 ;  /* 0x00007610ff697816 */ /* 0x000fe40000000069 */
[----:B------:R-:W-:Y:S02]  /*2410*/  LEA.HI.X.SX32 R97, R136, R81, 0x1, P6 ;  /* 0x0000005188617211 */ /* 0x000fe400030f0eff */
[----:B------:R-:W-:Y:S02]  /*2420*/  ISETP.GE.AND P1, PT, R107, UR11, PT ;  /* 0x0000000b6b007c0c */ /* 0x000fe4000bf26270 */
[----:B------:R-:W-:Y:S01]  /*2430*/  LOP3.LUT R109, R2, 0x20, RZ, 0xfc, !PT ;  /* 0x00000020026d7812 */ /* 0x000fe200078efcff */
[----:B------:R1:W4:Y:S01]  /*2440*/  @!P2 LDG.E.U8 R105, desc[UR16][R94.64] ;  /* 0x000000105e69a981 */ /* 0x000322000c1e1100 */
[----:B0-----:R-:W-:Y:S02]  /*2450*/  IADD3 R92, P6, R134, R79, RZ ;  /* 0x0000004f865c7210 */ /* 0x001fe40007fde0ff */
[----:B------:R-:W-:-:S02]  /*2460*/  PRMT R107, RZ, 0x7610, R107 ;  /* 0x00007610ff6b7816 */ /* 0x000fc4000000006b */
[----:B------:R-:W-:Y:S02]  /*2470*/  LEA.HI.X.SX32 R93, R134, R81, 0x1, P6 ;  /* 0x00000051865d7211 */ /* 0x000fe400030f0eff */
[----:B------:R-:W-:Y:S02]  /*2480*/  ISETP.GE.AND P2, PT, R109, UR11, PT ;  /* 0x0000000b6d007c0c */ /* 0x000fe4000bf46270 */
[----:B------:R-:W-:Y:S01]  /*2490*/  LOP3.LUT R111, R2, 0x22, RZ, 0xfc, !PT ;  /* 0x00000022026f7812 */ /* 0x000fe200078efcff */
[----:B------:R0:W4:Y:S01]  /*24a0*/  @!P3 LDG.E.U8 R107, desc[UR16][R96.64] ;  /* 0x00000010606bb981 */ /* 0x000122000c1e1100 */
[C---:B-1----:R-:W-:Y:S02]  /*24b0*/  IADD3 R94, P6, R132.reuse, R79, RZ ;  /* 0x0000004f845e7210 */ /* 0x042fe40007fde0ff */
[----:B------:R-:W-:Y:S02]  /*24c0*/  PRMT R109, RZ, 0x7610, R109 ;  /* 0x00007610ff6d7816 */ /* 0x000fe4000000006d */
[----:B------:R-:W-:-:S02]  /*24d0*/  LEA.HI.X.SX32 R95, R132, R81, 0x1, P6 ;  /* 0x00000051845f7211 */ /* 0x000fc400030f0eff */
[----:B------:R-:W-:Y:S02]  /*24e0*/  ISETP.GE.AND P3, PT, R111, UR11, PT ;  /* 0x0000000b6f007c0c */ /* 0x000fe4000bf66270 */
[----:B------:R-:W-:Y:S01]  /*24f0*/  LOP3.LUT R113, R2, 0x24, RZ, 0xfc, !PT ;  /* 0x0000002402717812 */ /* 0x000fe200078efcff */
[----:B------:R1:W4:Y:S01]  /*2500*/  @!P4 LDG.E.U8 R109, desc[UR16][R92.64] ;  /* 0x000000105c6dc981 */ /* 0x000322000c1e1100 */
[C---:B0-----:R-:W-:Y:S02]  /*2510*/  IADD3 R96, P6, R130.reuse, R79, RZ ;  /* 0x0000004f82607210 */ /* 0x041fe40007fde0ff */
[----:B------:R-:W-:Y:S02]  /*2520*/  PRMT R111, RZ, 0x7610, R111 ;  /* 0x00007610ff6f7816 */ /* 0x000fe4000000006f */
[----:B------:R-:W-:Y:S02]  /*2530*/  LEA.HI.X.SX32 R97, R130, R81, 0x1, P6 ;  /* 0x0000005182617211 */ /* 0x000fe400030f0eff */
[----:B------:R-:W-:-:S02]  /*2540*/  ISETP.GE.AND P4, PT, R113, UR11, PT ;  /* 0x0000000b71007c0c */ /* 0x000fc4000bf86270 */
[----:B------:R-:W-:Y:S01]  /*2550*/  LOP3.LUT R115, R2, 0x26, RZ, 0xfc, !PT ;  /* 0x0000002602737812 */ /* 0x000fe200078efcff */
[----:B------:R0:W4:Y:S01]  /*2560*/  @!P5 LDG.E.U8 R111, desc[UR16][R94.64] ;  /* 0x000000105e6fd981 */ /* 0x000122000c1e1100 */
[C---:B-1----:R-:W-:Y:S02]  /*2570*/  IADD3 R92, P6, R106.reuse, R79, RZ ;  /* 0x0000004f6a5c7210 */ /* 0x042fe40007fde0ff */
[----:B------:R-:W-:Y:S02]  /*2580*/  PRMT R113, RZ, 0x7610, R113 ;  /* 0x00007610ff717816 */ /* 0x000fe40000000071 */
[----:B------:R-:W-:Y:S02]  /*2590*/  LEA.HI.X.SX32 R93, R106, R81, 0x1, P6 ;  /* 0x000000516a5d7211 */ /* 0x000fe400030f0eff */
[----:B------:R-:W-:Y:S02]  /*25a0*/  ISETP.GE.AND P5, PT, R115, UR11, PT ;  /* 0x0000000b73007c0c */ /* 0x000fe4000bfa6270 */
[----:B------:R1:W4:Y:S01]  /*25b0*/  @!P0 LDG.E.U8 R113, desc[UR16][R96.64] ;  /* 0x0000001060718981 */ /* 0x000322000c1e1100 */
[----:B0-----:R-:W-:-:S02]  /*25c0*/  IADD3 R94, P6, R128, R79, RZ ;  /* 0x0000004f805e7210 */ /* 0x001fc40007fde0ff */
[----:B------:R-:W-:Y:S02]  /*25d0*/  PRMT R115, RZ, 0x7610, R115 ;  /* 0x00007610ff737816 */ /* 0x000fe40000000073 */
[----:B------:R-:W-:Y:S02]  /*25e0*/  LEA.HI.X.SX32 R95, R128, R81, 0x1, P6 ;  /* 0x00000051805f7211 */ /* 0x000fe400030f0eff */
[----:B------:R-:W-:Y:S02]  /*25f0*/  LOP3.LUT R117, R2, 0x28, RZ, 0xfc, !PT ;  /* 0x0000002802757812 */ /* 0x000fe400078efcff */
[----:B------:R-:W-:Y:S01]  /*2600*/  PRMT R150, RZ, 0x7610, R150 ;  /* 0x00007610ff967816 */ /* 0x000fe20000000096 */
[----:B------:R0:W4:Y:S01]  /*2610*/  @!P1 LDG.E.U8 R115, desc[UR16][R92.64] ;  /* 0x000000105c739981 */ /* 0x000122000c1e1100 */
[----:B-1----:R-:W-:Y:S02]  /*2620*/  IADD3 R96, P6, R126, R79, RZ ;  /* 0x0000004f7e607210 */ /* 0x002fe40007fde0ff */
[----:B------:R-:W-:-:S02]  /*2630*/  ISETP.GE.AND P0, PT, R117, UR11, PT ;  /* 0x0000000b75007c0c */ /* 0x000fc4000bf06270 */
[----:B------:R-:W-:Y:S01]  /*2640*/  LEA.HI.X.SX32 R97, R126, R81, 0x1, P6 ;  /* 0x000000517e617211 */ /* 0x000fe200030f0eff */
[----:B------:R1:W4:Y:S01]  /*2650*/  @!P2 LDG.E.U8 R150, desc[UR16][R94.64] ;  /* 0x000000105e96a981 */ /* 0x000322000c1e1100 */
[----:B------:R-:W-:Y:S02]  /*2660*/  LOP3.LUT R117, R2, 0x2a, RZ, 0xfc, !PT ;  /* 0x0000002a02757812 */ /* 0x000fe400078efcff */
[C---:B0-----:R-:W-:Y:S02]  /*2670*/  IADD3 R92, P6, R124.reuse, R79, RZ ;  /* 0x0000004f7c5c7210 */ /* 0x041fe40007fde0ff */
[----:B------:R-:W-:Y:S02]  /*2680*/  PRMT R152, RZ, 0x7610, R152 ;  /* 0x00007610ff987816 */ /* 0x000fe40000000098 */
[----:B------:R-:W-:Y:S02]  /*2690*/  LEA.HI.X.SX32 R93, R124, R81, 0x1, P6 ;  /* 0x000000517c5d7211 */ /* 0x000fe400030f0eff */
[----:B-1----:R-:W-:-:S02]  /*26a0*/  IADD3 R94, P6, R122, R79, RZ ;  /* 0x0000004f7a5e7210 */ /* 0x002fc40007fde0ff */
[----:B------:R-:W-:Y:S01]  /*26b0*/  ISETP.GE.AND P1, PT, R117, UR11, PT ;  /* 0x0000000b75007c0c */ /* 0x000fe2000bf26270 */
[----:B------:R0:W4:Y:S01]  /*26c0*/  @!P3 LDG.E.U8 R152, desc[UR16][R96.64] ;  /* 0x000000106098b981 */ /* 0x000122000c1e1100 */
[----:B------:R-:W-:Y:S02]  /*26d0*/  LOP3.LUT R117, R2, 0x2c, RZ, 0xfc, !PT ;  /* 0x0000002c02757812 */ /* 0x000fe400078efcff */
[----:B------:R-:W-:Y:S02]  /*26e0*/  PRMT R154, RZ, 0x7610, R154 ;  /* 0x00007610ff9a7816 */ /* 0x000fe4000000009a */
[----:B------:R-:W-:Y:S02]  /*26f0*/  LEA.HI.X.SX32 R95, R122, R81, 0x1, P6 ;  /* 0x000000517a5f7211 */ /* 0x000fe400030f0eff */
[----:B------:R-:W-:Y:S02]  /*2700*/  ISETP.GE.AND P2, PT, R117, UR11, PT ;  /* 0x0000000b75007c0c */ /* 0x000fe4000bf46270 */
[----:B------:R1:W4:Y:S01]  /*2710*/  @!P4 LDG.E.U8 R154, desc[UR16][R92.64] ;  /* 0x000000105c9ac981 */ /* 0x000322000c1e1100 */
[----:B0-----:R-:W-:-:S02]  /*2720*/  IADD3 R96, P6, R120, R79, RZ ;  /* 0x0000004f78607210 */ /* 0x001fc40007fde0ff */
[----:B------:R-:W-:Y:S02]  /*2730*/  LEA.HI R117, R0, 0x2e, RZ, 0x1a ;  /* 0x0000002e00757811 */ /* 0x000fe400078fd0ff */
[----:B------:R-:W-:Y:S02]  /*2740*/  PRMT R156, RZ, 0x7610, R156 ;  /* 0x00007610ff9c7816 */ /* 0x000fe4000000009c */
[----:B------:R-:W-:Y:S02]  /*2750*/  LEA.HI.X.SX32 R97, R120, R81, 0x1, P6 ;  /* 0x0000005178617211 */ /* 0x000fe400030f0eff */
[----:B------:R-:W-:Y:S02]  /*2760*/  ISETP.GE.AND P3, PT, R117, UR11, PT ;  /* 0x0000000b75007c0c */ /* 0x000fe4000bf66270 */
[----:B-1----:R-:W-:Y:S01]  /*2770*/  IADD3 R92, P6, R118, R79, RZ ;  /* 0x0000004f765c7210 */ /* 0x002fe20007fde0ff */
[----:B------:R0:W4:Y:S01]  /*2780*/  @!P5 LDG.E.U8 R156, desc[UR16][R94.64] ;  /* 0x000000105e9cd981 */ /* 0x000122000c1e1100 */
[----:B------:R-:W-:-:S02]  /*2790*/  LOP3.LUT R117, R2, 0x30, RZ, 0xfc, !PT ;  /* 0x0000003002757812 */ /* 0x000fc400078efcff */
[----:B------:R-:W-:Y:S02]  /*27a0*/  PRMT R160, RZ, 0x7610, R160 ;  /* 0x00007610ffa07816 */ /* 0x000fe400000000a0 */
[----:B------:R-:W-:Y:S02]  /*27b0*/  LEA.HI.X.SX32 R93, R118, R81, 0x1, P6 ;  /* 0x00000051765d7211 */ /* 0x000fe400030f0eff */
[----:B------:R-:W-:Y:S02]  /*27c0*/  ISETP.GE.AND P4, PT, R117, UR11, PT ;  /* 0x0000000b75007c0c */ /* 0x000fe4000bf86270 */
[----:B------:R-:W-:Y:S01]  /*27d0*/  LOP3.LUT R117, R2, 0x32, RZ, 0xfc, !PT ;  /* 0x0000003202757812 */ /* 0x000fe200078efcff */
[----:B------:R1:W4:Y:S01]  /*27e0*/  @!P1 LDG.E.U8 R160, desc[UR16][R92.64] ;  /* 0x000000105ca09981 */ /* 0x000322000c1e1100 */
[----:B0-----:R-:W-:Y:S02]  /*27f0*/  IADD3 R94, P6, R116, R79, RZ ;  /* 0x0000004f745e7210 */ /* 0x001fe40007fde0ff */
[----:B------:R-:W-:-:S02]  /*2800*/  PRMT R158, RZ, 0x7610, R158 ;  /* 0x00007610ff9e7816 */ /* 0x000fc4000000009e */
[----:B------:R-:W-:Y:S02]  /*2810*/  PRMT R162, RZ, 0x7610, R162 ;  /* 0x00007610ffa27816 */ /* 0x000fe400000000a2 */
[----:B------:R-:W-:Y:S02]  /*2820*/  LEA.HI.X.SX32 R95, R116, R81, 0x1, P6 ;  /* 0x00000051745f7211 */ /* 0x000fe400030f0eff */
[----:B------:R-:W-:Y:S01]  /*2830*/  ISETP.GE.AND P5, PT, R117, UR11, PT ;  /* 0x0000000b75007c0c */ /* 0x000fe2000bfa6270 */
[----:B------:R-:W4:Y:S01]  /*2840*/  @!P0 LDG.E.U8 R158, desc[UR16][R96.64] ;  /* 0x00000010609e8981 */ /* 0x000f22000c1e1100 */
[----:B-1----:R-:W-:Y:S02]  /*2850*/  IADD3 R92, P1, R104, R79, RZ ;  /* 0x0000004f685c7210 */ /* 0x002fe40007f3e0ff */
[----:B------:R-:W-:Y:S01]  /*2860*/  LOP3.LUT R117, R2, 0x34, RZ, 0xfc, !PT ;  /* 0x0000003402757812 */ /* 0x000fe200078efcff */
[----:B------:R0:W4:Y:S01]  /*2870*/  @!P2 LDG.E.U8 R162, desc[UR16][R94.64] ;  /* 0x000000105ea2a981 */ /* 0x000122000c1e1100 */
[----:B------:R-:W-:-:S02]  /*2880*/  PRMT R164, RZ, 0x7610, R164 ;  /* 0x00007610ffa47816 */ /* 0x000fc400000000a4 */
[----:B------:R-:W-:Y:S02]  /*2890*/  LEA.HI.X.SX32 R93, R104, R81, 0x1, P1 ;  /* 0x00000051685d7211 */ /* 0x000fe400008f0eff */
[----:B------:R-:W-:Y:S02]  /*28a0*/  ISETP.GE.AND P0, PT, R117, UR11, PT ;  /* 0x0000000b75007c0c */ /* 0x000fe4000bf06270 */
[----:B------:R-:W-:Y:S01]  /*28b0*/  PRMT R119, RZ, 0x7610, R119 ;  /* 0x00007610ff777816 */ /* 0x000fe20000000077 */
[----:B------:R1:W4:Y:S01]  /*28c0*/  @!P3 LDG.E.U8 R164, desc[UR16][R92.64] ;  /* 0x000000105ca4b981 */ /* 0x000322000c1e1100 */
[-C--:B0-----:R-:W-:Y:S02]  /*28d0*/  IADD3 R94, P2, R112, R79.reuse, RZ ;  /* 0x0000004f705e7210 */ /* 0x081fe40007f5e0ff */
[----:B------:R-:W-:Y:S02]  /*28e0*/  IADD3 R96, P6, R114, R79, RZ ;  /* 0x0000004f72607210 */ /* 0x000fe40007fde0ff */
[----:B------:R-:W-:-:S02]  /*28f0*/  LEA.HI.X.SX32 R95, R112, R81, 0x1, P2 ;  /* 0x00000051705f7211 */ /* 0x000fc400010f0eff */
[----:B-1----:R-:W-:-:S03]  /*2900*/  IADD3 R92, P1, R110, R79, RZ ;  /* 0x0000004f6e5c7210 */ /* 0x002fc60007f3e0ff */
[----:B------:R0:W4:Y:S01]  /*2910*/  @!P5 LDG.E.U8 R119, desc[UR16][R94.64] ;  /* 0x000000105e77d981 */ /* 0x000122000c1e1100 */
[----:B------:R-:W-:Y:S02]  /*2920*/  PRMT R117, RZ, 0x7610, R117 ;  /* 0x00007610ff757816 */ /* 0x000fe40000000075 */
[----:B------:R-:W-:Y:S02]  /*2930*/  PRMT R121, RZ, 0x7610, R121 ;  /* 0x00007610ff797816 */ /* 0x000fe40000000079 */
[-C--:B------:R-:W-:Y:S02]  /*2940*/  LEA.HI.X.SX32 R97, R114, R81.reuse, 0x1, P6 ;  /* 0x0000005172617211 */ /* 0x080fe400030f0eff */
[----:B------:R-:W-:Y:S02]  /*2950*/  LEA.HI.X.SX32 R93, R110, R81, 0x1, P1 ;  /* 0x000000516e5d7211 */ /* 0x000fe400008f0eff */
[C---:B0-----:R-:W-:Y:S01]  /*2960*/  IADD3 R94, P1, R44.reuse, R79, RZ ;  /* 0x0000004f2c5e7210 */ /* 0x041fe20007f3e0ff */
[----:B------:R0:W4:Y:S03]  /*2970*/  @!P4 LDG.E.U8 R117, desc[UR16][R96.64] ;  /* 0x000000106075c981 */ /* 0x000126000c1e1100 */
[----:B------:R-:W-:Y:S01]  /*2980*/  LEA.HI.X.SX32 R95, R44, R81, 0x1, P1 ;  /* 0x000000512c5f7211 */ /* 0x000fe200008f0eff */
[----:B------:R1:W4:Y:S01]  /*2990*/  @!P0 LDG.E.U8 R121, desc[UR16][R92.64] ;  /* 0x000000105c798981 */ /* 0x000322000c1e1100 */
[----:B------:R-:W-:-:S02]  /*29a0*/  ISETP.GE.AND P1, PT, R89, UR11, PT ;  /* 0x0000000b59007c0c */ /* 0x000fc4000bf26270 */
[----:B0-----:R-:W-:Y:S02]  /*29b0*/  IADD3 R96, P0, R45, R79, RZ ;  /* 0x0000004f2d607210 */ /* 0x001fe40007f1e0ff */
[----:B------:R-:W-:Y:S02]  /*29c0*/  ISETP.GE.AND P2, PT, R85, UR11, PT ;  /* 0x0000000b55007c0c */ /* 0x000fe4000bf46270 */
[----:B------:R-:W-:Y:S02]  /*29d0*/  LEA.HI.X.SX32 R97, R45, R81, 0x1, P0 ;  /* 0x000000512d617211 */ /* 0x000fe400000f0eff */
[C---:B-1----:R-:W-:Y:S02]  /*29e0*/  IADD3 R92, P0, R46.reuse, R79, RZ ;  /* 0x0000004f2e5c7210 */ /* 0x042fe40007f1e0ff */
[----:B------:R-:W-:Y:S02]  /*29f0*/  PRMT R127, RZ, 0x7610, R127 ;  /* 0x00007610ff7f7816 */ /* 0x000fe4000000007f */
[----:B------:R-:W-:-:S02]  /*2a00*/  LEA.HI.X.SX32 R93, R46, R81, 0x1, P0 ;  /* 0x000000512e5d7211 */ /* 0x000fc400000f0eff */
[----:B------:R-:W-:Y:S02]  /*2a10*/  ISETP.GE.AND P3, PT, R87, UR11, PT ;  /* 0x0000000b57007c0c */ /* 0x000fe4000bf66270 */
[----:B------:R-:W-:Y:S01]  /*2a20*/  PRMT R123, RZ, 0x7610, R123 ;  /* 0x00007610ff7b7816 */ /* 0x000fe2000000007b */
[----:B------:R-:W4:Y:S01]  /*2a30*/  @!P1 LDG.E.U8 R127, desc[UR16][R92.64] ;  /* 0x000000105c7f9981 */ /* 0x000f22000c1e1100 */
[----:B------:R-:W-:Y:S02]  /*2a40*/  ISETP.GE.AND P1, PT, R91, UR11, PT ;  /* 0x0000000b5b007c0c */ /* 0x000fe4000bf26270 */
[----:B------:R-:W-:Y:S02]  /*2a50*/  PRMT R125, RZ, 0x7610, R125 ;  /* 0x00007610ff7d7816 */ /* 0x000fe4000000007d */
[----:B------:R0:W4:Y:S01]  /*2a60*/  @!P2 LDG.E.U8 R123, desc[UR16][R94.64] ;  /* 0x000000105e7ba981 */ /* 0x000122000c1e1100 */
[----:B------:R-:W-:Y:S02]  /*2a70*/  PRMT R129, RZ, 0x7610, R129 ;  /* 0x00007610ff817816 */ /* 0x000fe40000000081 */
[----:B------:R-:W-:-:S02]  /*2a80*/  ISETP.GE.AND P2, PT, R98, UR11, PT ;  /* 0x0000000b62007c0c */ /* 0x000fc4000bf46270 */
[----:B------:R1:W4:Y:S01]  /*2a90*/  @!P3 LDG.E.U8 R125, desc[UR16][R96.64] ;  /* 0x00000010607db981 */ /* 0x000322000c1e1100 */
[----:B0-----:R-:W-:-:S04]  /*2aa0*/  IADD3 R94, P0, R47, R79, RZ ;  /* 0x0000004f2f5e7210 */ /* 0x001fc80007f1e0ff */
[----:B------:R-:W-:Y:S02]  /*2ab0*/  LEA.HI.X.SX32 R95, R47, R81, 0x1, P0 ;  /* 0x000000512f5f7211 */ /* 0x000fe400000f0eff */
[----:B-1----:R-:W-:-:S03]  /*2ac0*/  LOP3.LUT R96, R0, 0x3f, RZ, 0xc0, !PT ;  /* 0x0000003f00607812 */ /* 0x002fc600078ec0ff */
[----:B------:R0:W4:Y:S01]  /*2ad0*/  @!P1 LDG.E.U8 R129, desc[UR16][R94.64] ;  /* 0x000000105e819981 */ /* 0x000122000c1e1100 */
[----:B------:R-:W-:Y:S02]  /*2ae0*/  ISETP.GE.AND P0, PT, R96, UR11, PT ;  /* 0x0000000b60007c0c */ /* 0x000fe4000bf06270 */
[C---:B------:R-:W-:Y:S02]  /*2af0*/  IADD3 R96, P1, R49.reuse, R79, RZ ;  /* 0x0000004f31607210 */ /* 0x040fe40007f3e0ff */
[----:B------:R-:W-:Y:S02]  /*2b00*/  PRMT R131, RZ, 0x7610, R131 ;  /* 0x00007610ff837816 */ /* 0x000fe40000000083 */
[----:B------:R-:W-:-:S05]  /*2b10*/  LEA.HI.X.SX32 R97, R49, R81, 0x1, P1 ;  /* 0x0000005131617211 */ /* 0x000fca00008f0eff */
[----:B------:R1:W4:Y:S01]  /*2b20*/  @!P2 LDG.E.U8 R131, desc[UR16][R96.64] ;  /* 0x000000106083a981 */ /* 0x000322000c1e1100 */
[----:B------:R-:W-:Y:S01]  /*2b30*/  BAR.SYNC.DEFER_BLOCKING 0x0 ;  /* 0x0000000000007b1d */ /* 0x000fe20000010000 */
[----:B------:R-:W-:-:S05]  /*2b40*/  IADD3 R92, P1, R102, R54, RZ ;  /* 0x00000036665c7210 */ /* 0x000fca0007f3e0ff */
[----:B------:R-:W-:Y:S01]  /*2b50*/  IMAD.X R93, R41, 0x1, R62, P1 ;  /* 0x00000001295d7824 */ /* 0x000fe200008e063e */
[----:B0-----:R-:W-:Y:S02]  /*2b60*/  IADD3 R94, P1, R102, R55, RZ ;  /* 0x00000037665e7210 */ /* 0x001fe40007f3e0ff */
[----:B------:R-:W-:-:S03]  /*2b70*/  PRMT R133, RZ, 0x7610, R133 ;  /* 0x00007610ff857816 */ /* 0x000fc60000000085 */
[----:B------:R-:W-:Y:S01]  /*2b80*/  IMAD.X R95, R41, 0x1, R64, P1 ;  /* 0x00000001295f7824 */ /* 0x000fe200008e0640 */
[----:B-1----:R-:W-:-:S05]  /*2b90*/  IADD3 R96, P1, R102, R56, RZ ;  /* 0x0000003866607210 */ /* 0x002fca0007f3e0ff */
[----:B------:R-:W-:Y:S01]  /*2ba0*/  IMAD.X R97, R41, 0x1, R66, P1 ;  /* 0x0000000129617824 */ /* 0x000fe200008e0642 */
[----:B------:R-:W-:Y:S01]  /*2bb0*/  PRMT R139, RZ, 0x7610, R139 ;  /* 0x00007610ff8b7816 */ /* 0x000fe2000000008b */
[----:B------:R0:W4:Y:S02]  /*2bc0*/  @!P0 LDG.E.U8 R133, desc[UR16][R92.64] ;  /* 0x000000105c858981 */ /* 0x000124000c1e1100 */
[----:B0-----:R-:W-:-:S05]  /*2bd0*/  IADD3 R92, P1, R102, R57, RZ ;  /* 0x00000039665c7210 */ /* 0x001fca0007f3e0ff */
[----:B------:R-:W-:Y:S01]  /*2be0*/  IMAD.X R93, R41, 0x1, R68, P1 ;  /* 0x00000001295d7824 */ /* 0x000fe200008e0644 */
[----:B------:R-:W-:-:S04]  /*2bf0*/  PRMT R135, RZ, 0x7610, R135 ;  /* 0x00007610ff877816 */ /* 0x000fc80000000087 */
[----:B------:R0:W4:Y:S01]  /*2c00*/  @!P0 LDG.E.U8 R139, desc[UR16][R92.64] ;  /* 0x000000105c8b8981 */ /* 0x000122000c1e1100 */
[----:B------:R-:W-:-:S03]  /*2c10*/  PRMT R137, RZ, 0x7610, R137 ;  /* 0x00007610ff897816 */ /* 0x000fc60000000089 */
[----:B------:R1:W4:Y:S01]  /*2c20*/  @!P0 LDG.E.U8 R135, desc[UR16][R94.64] ;  /* 0x000000105e878981 */ /* 0x000322000c1e1100 */
[----:B------:R-:W-:-:S03]  /*2c30*/  PRMT R141, RZ, 0x7610, R141 ;  /* 0x00007610ff8d7816 */ /* 0x000fc6000000008d */
[----:B------:R2:W4:Y:S01]  /*2c40*/  @!P0 LDG.E.U8 R137, desc[UR16][R96.64] ;  /* 0x0000001060898981 */ /* 0x000522000c1e1100 */
[----:B0-----:R-:W-:-:S05]  /*2c50*/  IADD3 R92, P1, R102, R58, RZ ;  /* 0x0000003a665c7210 */ /* 0x001fca0007f3e0ff */
[C---:B------:R-:W-:Y:S01]  /*2c60*/  IMAD.X R93, R41.reuse, 0x1, R70, P1 ;  /* 0x00000001295d7824 */ /* 0x040fe200008e0646 */
[C---:B-1----:R-:W-:Y:S02]  /*2c70*/  IADD3 R94, P1, R102.reuse, R59, RZ ;  /* 0x0000003b665e7210 */ /* 0x042fe40007f3e0ff */
[----:B------:R-:W-:Y:S02]  /*2c80*/  PRMT R143, RZ, 0x7610, R143 ;  /* 0x00007610ff8f7816 */ /* 0x000fe4000000008f */
[----:B------:R0:W4:Y:S01]  /*2c90*/  @!P0 LDG.E.U8 R141, desc[UR16][R92.64] ;  /* 0x000000105c8d8981 */ /* 0x000122000c1e1100 */
[C---:B------:R-:W-:Y:S01]  /*2ca0*/  IMAD.X R95, R41.reuse, 0x1, R72, P1 ;  /* 0x00000001295f7824 */ /* 0x040fe200008e0648 */
[C---:B--2---:R-:W-:Y:S02]  /*2cb0*/  IADD3 R96, P1, R102.reuse, R61, RZ ;  /* 0x0000003d66607210 */ /* 0x044fe40007f3e0ff */
[----:B------:R-:W-:Y:S02]  /*2cc0*/  PRMT R145, RZ, 0x7610, R145 ;  /* 0x00007610ff917816 */ /* 0x000fe40000000091 */
[----:B------:R1:W2:Y:S01]  /*2cd0*/  @!P0 LDG.E.U8 R143, desc[UR16][R94.64] ;  /* 0x000000105e8f8981 */ /* 0x0002a2000c1e1100 */
[----:B------:R-:W-:Y:S01]  /*2ce0*/  IMAD.X R97, R41, 0x1, R74, P1 ;  /* 0x0000000129617824 */ /* 0x000fe200008e064a */
[----:B0-----:R-:W-:-:S02]  /*2cf0*/  IADD3 R92, P1, R102, R63, RZ ;  /* 0x0000003f665c7210 */ /* 0x001fc40007f3e0ff */
[----:B------:R0:W-:Y:S03]  /*2d00*/  STS.U8 [R43+UR10], R147 ;  /* 0x000000932b007988 */ /* 0x0001e6000800000a */
[----:B------:R-:W-:Y:S01]  /*2d10*/  IMAD.X R93, R41, 0x1, R76, P1 ;  /* 0x00000001295d7824 */ /* 0x000fe200008e064c */
[----:B-1----:R-:W-:Y:S01]  /*2d20*/  IADD3 R94, P1, R102, R65, RZ ;  /* 0x00000041665e7210 */ /* 0x002fe20007f3e0ff */
[----:B------:R1:W2:Y:S01]  /*2d30*/  @!P0 LDG.E.U8 R145, desc[UR16][R96.64] ;  /* 0x0000001060918981 */ /* 0x0002a2000c1e1100 */
[----:B0-----:R-:W-:-:S03]  /*2d40*/  PRMT R147, RZ, 0x7610, R147 ;  /* 0x00007610ff937816 */ /* 0x001fc60000000093 */
[C---:B------:R-:W-:Y:S01]  /*2d50*/  IMAD.X R95, R41.reuse, 0x1, R78, P1 ;  /* 0x00000001295f7824 */ /* 0x040fe200008e064e */
[C---:B-1----:R-:W-:Y:S02]  /*2d60*/  IADD3 R96, P1, R102.reuse, R67, RZ ;  /* 0x0000004366607210 */ /* 0x042fe40007f3e0ff */
[----:B------:R0:W2:Y:S01]  /*2d70*/  @!P0 LDG.E.U8 R147, desc[UR16][R92.64] ;  /* 0x000000105c938981 */ /* 0x0000a2000c1e1100 */
[----:B------:R-:W-:Y:S02]  /*2d80*/  PRMT R149, RZ, 0x7610, R149 ;  /* 0x00007610ff957816 */ /* 0x000fe40000000095 */
[----:B------:R-:W-:Y:S01]  /*2d90*/  IMAD.X R97, R41, 0x1, R80, P1 ;  /* 0x0000000129617824 */ /* 0x000fe200008e0650 */
[----:B-----5:R1:W-:Y:S04]  /*2da0*/  STS.U8 [R43+UR10+0x4], R151 ;  /* 0x000004972b007988 */ /* 0x0203e8000800000a */
[----:B------:R5:W2:Y:S01]  /*2db0*/  @!P0 LDG.E.U8 R149, desc[UR16][R94.64] ;  /* 0x000000105e958981 */ /* 0x000aa2000c1e1100 */
[----:B0-----:R-:W-:-:S02]  /*2dc0*/  IADD3 R92, P1, R102, R69, RZ ;  /* 0x00000045665c7210 */ /* 0x001fc40007f3e0ff */
[----:B-1----:R-:W-:-:S03]  /*2dd0*/  PRMT R151, RZ, 0x7610, R151 ;  /* 0x00007610ff977816 */ /* 0x002fc60000000097 */
[C---:B------:R-:W-:Y:S01]  /*2de0*/  IMAD.X R93, R41.reuse, 0x1, R82, P1 ;  /* 0x00000001295d7824 */ /* 0x040fe200008e0652 */
[C---:B-----5:R-:W-:Y:S01]  /*2df0*/  IADD3 R94, P1, R102.reuse, R71, RZ ;  /* 0x00000047665e7210 */ /* 0x060fe20007f3e0ff */
[----:B---3--:R0:W-:Y:S04]  /*2e00*/  STS.U8 [R43+UR10+0x2], R153 ;  /* 0x000002992b007988 */ /* 0x0081e8000800000a */
[----:B------:R1:W3:Y:S01]  /*2e10*/  @!P0 LDG.E.U8 R151, desc[UR16][R96.64] ;  /* 0x0000001060978981 */ /* 0x0002e2000c1e1100 */
[C---:B------:R-:W-:Y:S01]  /*2e20*/  IMAD.X R95, R41.reuse, 0x1, R84, P1 ;  /* 0x00000001295f7824 */ /* 0x040fe200008e0654 */
[----:B0-----:R-:W-:Y:S02]  /*2e30*/  PRMT R153, RZ, 0x7610, R153 ;  /* 0x00007610ff997816 */ /* 0x001fe40000000099 */
[----:B-1----:R-:W-:Y:S01]  /*2e40*/  IADD3 R96, P1, R102, R73, RZ ;  /* 0x0000004966607210 */ /* 0x002fe20007f3e0ff */
[----:B----4-:R0:W-:Y:S04]  /*2e50*/  STS.U8 [R43+UR10+0x8], R157 ;  /* 0x0000089d2b007988 */ /* 0x0101e8000800000a */
[----:B------:R1:W4:Y:S01]  /*2e60*/  @!P0 LDG.E.U8 R153, desc[UR16][R92.64] ;  /* 0x000000105c998981 */ /* 0x000322000c1e1100 */
[----:B------:R-:W-:Y:S01]  /*2e70*/  IMAD.X R97, R41, 0x1, R86, P1 ;  /* 0x0000000129617824 */ /* 0x000fe200008e0656 */
[----:B0-----:R-:W-:-:S02]  /*2e80*/  PRMT R157, RZ, 0x7610, R157 ;  /* 0x00007610ff9d7816 */ /* 0x001fc4000000009d */
[C---:B-1----:R-:W-:Y:S01]  /*2e90*/  IADD3 R92, P1, R102.reuse, R75, RZ ;  /* 0x0000004b665c7210 */ /* 0x042fe20007f3e0ff */
[----:B------:R0:W-:Y:S04]  /*2ea0*/  STS.U8 [R43+UR10+0x6], R161 ;  /* 0x000006a12b007988 */ /* 0x0001e8000800000a */
[----:B------:R1:W5:Y:S01]  /*2eb0*/  @!P0 LDG.E.U8 R157, desc[UR16][R94.64] ;  /* 0x000000105e9d8981 */ /* 0x000362000c1e1100 */
[----:B------:R-:W-:Y:S01]  /*2ec0*/  IMAD.X R93, R41, 0x1, R88, P1 ;  /* 0x00000001295d7824 */ /* 0x000fe200008e0658 */
[----:B0-----:R-:W-:Y:S02]  /*2ed0*/  PRMT R161, RZ, 0x7610, R161 ;  /* 0x00007610ffa17816 */ /* 0x001fe400000000a1 */
[----:B------:R0:W-:Y:S01]  /*2ee0*/  STS.U8 [R43+UR10+0xc], R163 ;  /* 0x00000ca32b007988 */ /* 0x0001e2000800000a */
[----:B-1----:R-:W-:-:S03]  /*2ef0*/  IADD3 R94, P1, R102, R77, RZ ;  /* 0x0000004d665e7210 */ /* 0x002fc60007f3e0ff */
[----:B------:R1:W-:Y:S04]  /*2f00*/  STS.U8 [R43+UR10+0xa], R165 ;  /* 0x00000aa52b007988 */ /* 0x0003e8000800000a */
[----:B------:R1:W5:Y:S01]  /*2f10*/  @!P0 LDG.E.U8 R161, desc[UR16][R96.64] ;  /* 0x0000001060a18981 */ /* 0x000362000c1e1100 */
[----:B0-----:R-:W-:Y:S01]  /*2f20*/  PRMT R163, RZ, 0x7610, R163 ;  /* 0x00007610ffa37816 */ /* 0x001fe200000000a3 */
[----:B------:R-:W-:Y:S01]  /*2f30*/  IMAD.X R95, R41, 0x1, R90, P1 ;  /* 0x00000001295f7824 */ /* 0x000fe200008e065a */
[----:B-1----:R-:W-:-:S04]  /*2f40*/  PRMT R165, RZ, 0x7610, R165 ;  /* 0x00007610ffa57816 */ /* 0x002fc800000000a5 */
[----:B------:R0:W3:Y:S01]  /*2f50*/  @!P0 LDG.E.U8 R163, desc[UR16][R92.64] ;  /* 0x000000105ca38981 */ /* 0x0000e2000c1e1100 */
[----:B------:R-:W-:-:S03]  /*2f60*/  IADD3 R96, P1, R102, R42, RZ ;  /* 0x0000002a66607210 */ /* 0x000fc60007f3e0ff */
[----:B------:R-:W5:Y:S02]  /*2f70*/  @!P0 LDG.E.U8 R165, desc[UR16][R94.64] ;  /* 0x000000105ea58981 */ /* 0x000f64000c1e1100 */
[----:B------:R-:W-:Y:S01]  /*2f80*/  IMAD.X R97, R41, 0x1, R60, P1 ;  /* 0x0000000129617824 */ /* 0x000fe200008e063c */
[----:B0-----:R-:W-:-:S06]  /*2f90*/  PRMT R92, RZ, 0x7610, R92 ;  /* 0x00007610ff5c7816 */ /* 0x001fcc000000005c */
[----:B------:R-:W3:Y:S04]  /*2fa0*/  @!P0 LDG.E.U8 R92, desc[UR16][R96.64] ;  /* 0x00000010605c8981 */ /* 0x000ee8000c1e1100 */
[----:B------:R0:W-:Y:S04]  /*2fb0*/  STS.U8 [R43+UR10+0xe], R159 ;  /* 0x00000e9f2b007988 */ /* 0x0001e8000800000a */
[----:B------:R0:W-:Y:S04]  /*2fc0*/  STS.U8 [R40+UR10], R155 ;  /* 0x0000009b28007988 */ /* 0x0001e8000800000a */
[----:B------:R0:W-:Y:S04]  /*2fd0*/  STS.U8 [R40+UR10+0x2], R103 ;  /* 0x0000026728007988 */ /* 0x0001e8000800000a */
[----:B------:R0:W-:Y:S04]  /*2fe0*/  STS.U8 [R40+UR10+0x4], R105 ;  /* 0x0000046928007988 */ /* 0x0001e8000800000a */
[----:B------:R0:W-:Y:S04]  /*2ff0*/  STS.U8 [R40+UR10+0x6], R107 ;  /* 0x0000066b28007988 */ /* 0x0001e8000800000a */
[----:B------:R0:W-:Y:S04]  /*3000*/  STS.U8 [R40+UR10+0x8], R109 ;  /* 0x0000086d28007988 */ /* 0x0001e8000800000a */
[----:B------:R0:W-:Y:S04]  /*3010*/  STS.U8 [R40+UR10+0xa], R111 ;  /* 0x00000a6f28007988 */ /* 0x0001e8000800000a */
[----:B------:R0:W-:Y:S04]  /*3020*/  STS.U8 [R40+UR10+0xc], R113 ;  /* 0x00000c7128007988 */ /* 0x0001e8000800000a */
        /* <DEDUP_REMOVED lines=17> */
[----:B------:R0:W-:Y:S04]  /*3140*/  STS.U8 [R4+UR10+0x1600], R137 ;  /* 0x0016008904007988 */ /* 0x0001e8000800000a */
[----:B--2---:R0:W-:Y:S04]  /*3150*/  STS.U8 [R4+UR10+0x1400], R145 ;  /* 0x0014009104007988 */ /* 0x0041e8000800000a */
[----:B----4-:R0:W-:Y:S04]  /*3160*/  STS.U8 [R4+UR10+0x1200], R153 ;  /* 0x0012009904007988 */ /* 0x0101e8000800000a */
[----:B-----5:R0:W-:Y:S04]  /*3170*/  STS.U8 [R4+UR10+0x1000], R165 ;  /* 0x001000a504007988 */ /* 0x0201e8000800000a */
[----:B---3--:R0:W-:Y:S04]  /*3180*/  STS.U8 [R99+UR10+0x1080], R163 ;  /* 0x001080a363007988 */ /* 0x0081e8000800000a */
        /* <DEDUP_REMOVED lines=10> */
[----:B------:R0:W-:Y:S01]  /*3230*/  STS.U8 [R101+UR10+0x1780], R92 ;  /* 0x0017805c65007988 */ /* 0x0001e2000800000a */
[----:B------:R1:W-:Y:S06]  /*3240*/  MEMBAR.ALL.CTA ;  /* 0x0000000000007992 */ /* 0x0003ec0000008000 */
[----:B-1----:R-:W1:Y:S02]  /*3250*/  FENCE.VIEW.ASYNC.S ;  /* 0x00000000000073c6 */ /* 0x002e640000000000 */
[----:B-1----:R-:W-:Y:S06]  /*3260*/  BAR.SYNC.DEFER_BLOCKING 0x0 ;  /* 0x0000000000007b1d */ /* 0x002fec0000010000 */
[----:B------:R-:W-:Y:S01]  /*3270*/  UMOV UR20, UR4 ;  /* 0x0000000400147c82 */ /* 0x000fe20008000000 */
[----:B------:R-:W-:Y:S01]  /*3280*/  UMOV UR21, 0x80000020 ;  /* 0x8000002000157882 */ /* 0x000fe20000000000 */
[----:B------:R-:W-:Y:S01]  /*3290*/  UMOV UR22, UR6 ;  /* 0x0000000600167c82 */ /* 0x000fe20008000000 */
[----:B------:R-:W-:Y:S01]  /*32a0*/  UMOV UR23, 0x80000020 ;  /* 0x8000002000177882 */ /* 0x000fe20000000000 */
[----:B------:R-:W-:-:S06]  /*32b0*/  WARPGROUP.ARRIVE ;  /* 0x00000000000079c5 */ /* 0x000fcc0000000000 */
[----:B------:R-:W-:Y:S01]  /*32c0*/  QGMMA.64x32x32.F32.E5M2.E5M2 R24, gdesc[UR20], R24 ;  /* 0x00600000141879f3 */ /* 0x000fe20008703818 */
[----:B------:R-:W-:Y:S01]  /*32d0*/  IADD3 R56, P4, R56, UR18, RZ ;  /* 0x0000001238387c10 */ /* 0x000fe2000ff9e0ff */
[----:B------:R-:W-:-:S03]  /*32e0*/  VIADD R83, R83, 0xffffffff ;  /* 0xffffffff53537836 */ /* 0x000fc60000000000 */
[----:B------:R-:W-:Y:S02]  /*32f0*/  IADD3.X R66, R66, UR19, RZ, P4, !PT ;  /* 0x0000001342427c10 */ /* 0x000fe4000a7fe4ff */
[----:B------:R-:W-:Y:S02]  /*3300*/  IADD3 R67, P4, R67, UR18, RZ ;  /* 0x0000001243437c10 */ /* 0x000fe4000ff9e0ff */
[----:B------:R-:W-:Y:S02]  /*3310*/  IADD3 R42, P1, R42, UR18, RZ ;  /* 0x000000122a2a7c10 */ /* 0x000fe4000ff3e0ff */
[----:B------:R-:W-:Y:S02]  /*3320*/  IADD3 R54, P2, R54, UR18, RZ ;  /* 0x0000001236367c10 */ /* 0x000fe4000ff5e0ff */
[----:B------:R-:W-:Y:S01]  /*3330*/  IADD3.X R80, R80, UR19, RZ, P4, !PT ;  /* 0x0000001350507c10 */ /* 0x000fe2000a7fe4ff */
[----:B------:R-:W-:Y:S01]  /*3340*/  QGMMA.64x32x32.F32.E5M2.E5M2 R24, gdesc[UR12], R24, gsb0 ;  /* 0x006000000c1879f3 */ /* 0x000fe20008003818 */
[----:B------:R-:W-:-:S02]  /*3350*/  ISETP.NE.U32.AND P4, PT, R83, RZ, PT ;  /* 0x000000ff5300720c */ /* 0x000fc40003f85070 */
[----:B------:R-:W-:Y:S02]  /*3360*/  IADD3 R55, P3, R55, UR18, RZ ;  /* 0x0000001237377c10 */ /* 0x000fe4000ff7e0ff */
[----:B------:R-:W-:Y:S02]  /*3370*/  IADD3.X R60, R60, UR19, RZ, P1, !PT ;  /* 0x000000133c3c7c10 */ /* 0x000fe40008ffe4ff */
[----:B------:R-:W-:Y:S02]  /*3380*/  IADD3.X R62, R62, UR19, RZ, P2, !PT ;  /* 0x000000133e3e7c10 */ /* 0x000fe400097fe4ff */
[----:B------:R-:W-:Y:S02]  /*3390*/  IADD3 R57, P5, R57, UR18, RZ ;  /* 0x0000001239397c10 */ /* 0x000fe4000ffbe0ff */
[----:B------:R-:W-:Y:S02]  /*33a0*/  IADD3 R58, P6, R58, UR18, RZ ;  /* 0x000000123a3a7c10 */ /* 0x000fe4000ffde0ff */
[----:B------:R-:W-:-:S02]  /*33b0*/  IADD3 R59, P0, R59, UR18, RZ ;  /* 0x000000123b3b7c10 */ /* 0x000fc4000ff1e0ff */
[----:B------:R-:W-:Y:S02]  /*33c0*/  IADD3 R61, P1, R61, UR18, RZ ;  /* 0x000000123d3d7c10 */ /* 0x000fe4000ff3e0ff */
[----:B------:R-:W-:Y:S02]  /*33d0*/  IADD3 R63, P2, R63, UR18, RZ ;  /* 0x000000123f3f7c10 */ /* 0x000fe4000ff5e0ff */
[----:B------:R-:W-:Y:S02]  /*33e0*/  IADD3.X R64, R64, UR19, RZ, P3, !PT ;  /* 0x0000001340407c10 */ /* 0x000fe40009ffe4ff */
[----:B------:R-:W-:Y:S02]  /*33f0*/  IADD3 R65, P3, R65, UR18, RZ ;  /* 0x0000001241417c10 */ /* 0x000fe4000ff7e0ff */
[----:B------:R-:W-:Y:S02]  /*3400*/  IADD3.X R68, R68, UR19, RZ, P5, !PT ;  /* 0x0000001344447c10 */ /* 0x000fe4000affe4ff */
[----:B------:R-:W-:-:S02]  /*3410*/  IADD3.X R70, R70, UR19, RZ, P6, !PT ;  /* 0x0000001346467c10 */ /* 0x000fc4000b7fe4ff */
[----:B------:R-:W-:Y:S02]  /*3420*/  IADD3.X R72, R72, UR19, RZ, P0, !PT ;  /* 0x0000001348487c10 */ /* 0x000fe400087fe4ff */
[----:B------:R-:W-:Y:S02]  /*3430*/  IADD3.X R74, R74, UR19, RZ, P1, !PT ;  /* 0x000000134a4a7c10 */ /* 0x000fe40008ffe4ff */
[----:B------:R-:W-:Y:S02]  /*3440*/  IADD3.X R76, R76, UR19, RZ, P2, !PT ;  /* 0x000000134c4c7c10 */ /* 0x000fe400097fe4ff */
[----:B------:R-:W-:Y:S02]  /*3450*/  IADD3 R69, P5, R69, UR18, RZ ;  /* 0x0000001245457c10 */ /* 0x000fe4000ffbe0ff */
[----:B------:R-:W-:Y:S02]  /*3460*/  IADD3 R71, P6, R71, UR18, RZ ;  /* 0x0000001247477c10 */ /* 0x000fe4000ffde0ff */
[----:B------:R-:W-:-:S02]  /*3470*/  IADD3 R73, P0, R73, UR18, RZ ;  /* 0x0000001249497c10 */ /* 0x000fc4000ff1e0ff */
[----:B------:R-:W-:Y:S02]  /*3480*/  IADD3 R75, P1, R75, UR18, RZ ;  /* 0x000000124b4b7c10 */ /* 0x000fe4000ff3e0ff */
[----:B------:R-:W-:Y:S02]  /*3490*/  IADD3 R77, P2, R77, UR18, RZ ;  /* 0x000000124d4d7c10 */ /* 0x000fe4000ff5e0ff */
[----:B------:R-:W-:Y:S01]  /*34a0*/  IADD3.X R78, R78, UR19, RZ, P3, !PT ;  /* 0x000000134e4e7c10 */ /* 0x000fe20009ffe4ff */
[----:B------:R-:W-:Y:S01]  /*34b0*/  UIADD3 UR11, UR11, -0x40, URZ ;  /* 0xffffffc00b0b7890 */ /* 0x000fe2000fffe03f */
[----:B------:R-:W-:Y:S02]  /*34c0*/  IADD3 R79, P3, R50, R79, RZ ;  /* 0x0000004f324f7210 */ /* 0x000fe40007f7e0ff */
[----:B------:R-:W-:Y:S02]  /*34d0*/  IADD3.X R82, R82, UR19, RZ, P5, !PT ;  /* 0x0000001352527c10 */ /* 0x000fe4000affe4ff */
[----:B------:R-:W-:-:S02]  /*34e0*/  IADD3.X R84, R84, UR19, RZ, P6, !PT ;  /* 0x0000001354547c10 */ /* 0x000fc4000b7fe4ff */
[----:B------:R-:W-:Y:S02]  /*34f0*/  IADD3.X R86, R86, UR19, RZ, P0, !PT ;  /* 0x0000001356567c10 */ /* 0x000fe400087fe4ff */
[----:B------:R-:W-:Y:S02]  /*3500*/  IADD3.X R88, R88, UR19, RZ, P1, !PT ;  /* 0x0000001358587c10 */ /* 0x000fe40008ffe4ff */
[----:B------:R-:W-:Y:S02]  /*3510*/  IADD3.X R90, R90, UR19, RZ, P2, !PT ;  /* 0x000000135a5a7c10 */ /* 0x000fe400097fe4ff */
[----:B------:R-:W-:Y:S01]  /*3520*/  LEA.HI.X.SX32 R81, R50, R81, 0x1, P3 ;  /* 0x0000005132517211 */ /* 0x000fe200018f0eff */
[----:B------:R-:W-:Y:S02]  /*3530*/  WARPGROUP.DEPBAR.LE gsb0, 0x0 ;  /* 0x00008000000079c5 */ /* 0x000fe40000010000 */
[----:B0-----:R-:W-:Y:S05]  /*3540*/  @P4 BRA `(.L_x_2) ;  /* 0xffffffe800884947 */ /* 0x001fea000383ffff */
.L_x_1:
[C---:B------:R-:W-:Y:S01]  /*3550*/  IMAD.SHL.U32 R2, R0.reuse, 0x10, RZ ;  /* 0x0000001000027824 */ /* 0x040fe200078e00ff */
[----:B------:R-:W-:Y:S01]  /*3560*/  F2FP.SATFINITE.E5M2.F32.PACK_AB_MERGE_C R24, R25, R24, RZ ;  /* 0x000000181918723e */ /* 0x000fe200048060ff */
[----:B------:R-:W-:Y:S01]  /*3570*/  IMAD.SHL.U32 R0, R0, 0x80, RZ ;  /* 0x0000008000007824 */ /* 0x000fe200078e00ff */
[----:B------:R-:W-:Y:S01]  /*3580*/  F2FP.SATFINITE.E5M2.F32.PACK_AB_MERGE_C R28, R29, R28, RZ ;  /* 0x0000001c1d1c723e */ /* 0x000fe200048060ff */
[----:B------:R-:W-:Y:S01]  /*3590*/  BAR.SYNC.DEFER_BLOCKING 0x0 ;  /* 0x0000000000007b1d */ /* 0x000fe20000010000 */
[----:B------:R-:W-:Y:S02]  /*35a0*/  F2FP.SATFINITE.E5M2.F32.PACK_AB_MERGE_C R32, R33, R32, RZ ;  /* 0x000000202120723e */ /* 0x000fe400048060ff */
[----:B------:R-:W-:Y:S02]  /*35b0*/  F2FP.SATFINITE.E5M2.F32.PACK_AB_MERGE_C R26, R27, R26, RZ ;  /* 0x0000001a1b1a723e */ /* 0x000fe400048060ff */
[----:B------:R-:W-:Y:S01]  /*35c0*/  F2FP.SATFINITE.E5M2.F32.PACK_AB_MERGE_C R30, R31, R30, RZ ;  /* 0x0000001e1f1e723e */ /* 0x000fe200048060ff */
[----:B------:R-:W-:Y:S01]  /*35d0*/  ULDC UR4, c[0x0][0x244] ;  /* 0x0000910000047ab9 */ /* 0x000fe20000000800 */
[----:B------:R-:W-:Y:S01]  /*35e0*/  F2FP.SATFINITE.E5M2.F32.PACK_AB_MERGE_C R34, R35, R34, RZ ;  /* 0x000000222322723e */ /* 0x000fe200048060ff */
[----:B------:R-:W-:Y:S01]  /*35f0*/  ULDC.64 UR6, c[0x0][0x228] ;  /* 0x00008a0000067ab9 */ /* 0x000fe20000000a00 */
[----:B------:R-:W-:-:S02]  /*3600*/  LOP3.LUT R2, R2, 0x70, RZ, 0xc0, !PT ;  /* 0x0000007002027812 */ /* 0x000fc400078ec0ff */
[----:B------:R-:W-:Y:S02]  /*3610*/  LOP3.LUT R23, R0, 0x400, RZ, 0xc0, !PT ;  /* 0x0000040000177812 */ /* 0x000fe400078ec0ff */
[----:B------:R-:W-:Y:S02]  /*3620*/  LOP3.LUT R24, R24, 0xffff, RZ, 0xc0, !PT ;  /* 0x0000ffff18187812 */ /* 0x000fe400078ec0ff */
[----:B------:R-:W-:Y:S02]  /*3630*/  LOP3.LUT R32, R32, 0xffff, RZ, 0xc0, !PT ;  /* 0x0000ffff20207812 */ /* 0x000fe400078ec0ff */
[----:B------:R-:W-:Y:S02]  /*3640*/  LOP3.LUT R29, R28, 0xffff, RZ, 0xc0, !PT ;  /* 0x0000ffff1c1d7812 */ /* 0x000fe400078ec0ff */
[----:B------:R-:W-:Y:S02]  /*3650*/  LOP3.LUT R26, R26, 0xffff, RZ, 0xc0, !PT ;  /* 0x0000ffff1a1a7812 */ /* 0x000fe400078ec0ff */
[----:B------:R-:W-:-:S02]  /*3660*/  LOP3.LUT R34, R34, 0xffff, RZ, 0xc0, !PT ;  /* 0x0000ffff22227812 */ /* 0x000fc400078ec0ff */
[----:B------:R-:W-:Y:S02]  /*3670*/  LOP3.LUT R31, R30, 0xffff, RZ, 0xc0, !PT ;  /* 0x0000ffff1e1f7812 */ /* 0x000fe400078ec0ff */
[----:B------:R-:W-:Y:S02]  /*3680*/  IADD3 R2, R23, UR10, R2 ;  /* 0x0000000a17027c10 */ /* 0x000fe4000fffe002 */
[----:B------:R-:W-:Y:S02]  /*3690*/  LOP3.LUT R21, R21, 0x380, RZ, 0xc0, !PT ;  /* 0x0000038015157812 */ /* 0x000fe400078ec0ff */
[----:B------:R-:W-:Y:S02]  /*36a0*/  PRMT R23, R32, 0x3340, R1 ;  /* 0x0000334020177816 */ /* 0x000fe40000000001 */
[----:B------:R-:W-:Y:S01]  /*36b0*/  PRMT R0, R24, 0x3340, R29 ;  /* 0x0000334018007816 */ /* 0x000fe2000000001d */
[----:B------:R-:W-:Y:S01]  /*36c0*/  IMAD.IADD R28, R21, 0x1, R2 ;  /* 0x00000001151c7824 */ /* 0x000fe200078e0202 */
[----:B------:R-:W-:-:S02]  /*36d0*/  PRMT R27, R34, 0x3340, R1 ;  /* 0x00003340221b7816 */ /* 0x000fc40000000001 */
[----:B------:R-:W-:Y:S02]  /*36e0*/  PRMT R22, R26, 0x3340, R31 ;  /* 0x000033401a167816 */ /* 0x000fe4000000001f */
[----:B------:R-:W-:Y:S02]  /*36f0*/  PRMT R25, R0, 0x5410, R23 ;  /* 0x0000541000197816 */ /* 0x000fe40000000017 */
[----:B------:R-:W-:Y:S02]  /*3700*/  PRMT R27, R22, 0x5410, R27 ;  /* 0x00005410161b7816 */ /* 0x000fe4000000001b */
[----:B------:R-:W-:Y:S02]  /*3710*/  SHF.R.U32.HI R0, RZ, 0x8, R24 ;  /* 0x00000008ff007819 */ /* 0x000fe40000011618 */
[----:B------:R-:W-:Y:S02]  /*3720*/  SHF.R.U32.HI R21, RZ, 0x8, R29 ;  /* 0x00000008ff157819 */ /* 0x000fe4000001161d */
[----:B------:R-:W-:-:S02]  /*3730*/  SHF.R.U32.HI R23, RZ, 0x8, R32 ;  /* 0x00000008ff177819 */ /* 0x000fc40000011620 */
[----:B------:R-:W-:Y:S02]  /*3740*/  SHF.R.U32.HI R2, RZ, 0x8, R26 ;  /* 0x00000008ff027819 */ /* 0x000fe4000001161a */
[----:B------:R-:W-:Y:S02]  /*3750*/  SHF.R.U32.HI R22, RZ, 0x8, R31 ;  /* 0x00000008ff167819 */ /* 0x000fe4000001161f */
[----:B------:R-:W-:Y:S02]  /*3760*/  SHF.R.U32.HI R24, RZ, 0x8, R34 ;  /* 0x00000008ff187819 */ /* 0x000fe40000011622 */
[----:B------:R-:W-:Y:S02]  /*3770*/  LOP3.LUT R21, R21, 0xffff, RZ, 0xc0, !PT ;  /* 0x0000ffff15157812 */ /* 0x000fe400078ec0ff */
[----:B------:R-:W-:Y:S02]  /*3780*/  LOP3.LUT R0, R0, 0xffff, RZ, 0xc0, !PT ;  /* 0x0000ffff00007812 */ /* 0x000fe400078ec0ff */
[----:B------:R-:W-:-:S02]  /*3790*/  LOP3.LUT R23, R23, 0xffff, RZ, 0xc0, !PT ;  /* 0x0000ffff17177812 */ /* 0x000fc400078ec0ff */
[----:B------:R-:W-:Y:S02]  /*37a0*/  LOP3.LUT R22, R22, 0xffff, RZ, 0xc0, !PT ;  /* 0x0000ffff16167812 */ /* 0x000fe400078ec0ff */
[----:B------:R-:W-:Y:S02]  /*37b0*/  LOP3.LUT R29, R2, 0xffff, RZ, 0xc0, !PT ;  /* 0x0000ffff021d7812 */ /* 0x000fe400078ec0ff */
[----:B------:R-:W-:Y:S02]  /*37c0*/  LOP3.LUT R24, R24, 0xffff, RZ, 0xc0, !PT ;  /* 0x0000ffff18187812 */ /* 0x000fe400078ec0ff */
[----:B------:R-:W-:Y:S02]  /*37d0*/  PRMT R0, R0, 0x3340, R21 ;  /* 0x0000334000007816 */ /* 0x000fe40000000015 */
[----:B------:R-:W-:Y:S02]  /*37e0*/  F2FP.SATFINITE.E5M2.F32.PACK_AB_MERGE_C R36, R37, R36, RZ ;  /* 0x000000242524723e */ /* 0x000fe400048060ff */
[----:B------:R-:W-:Y:S01]  /*37f0*/  F2FP.SATFINITE.E5M2.F32.PACK_AB_MERGE_C R38, R39, R38, RZ ;  /* 0x000000262726723e */ /* 0x000fe200048060ff */
[----:B------:R-:W0:Y:S01]  /*3800*/  LDC R37, c[0x0][0x248] ;  /* 0x00009200ff257b82 */ /* 0x000e220000000800 */
[----:B------:R-:W-:-:S02]  /*3810*/  PRMT R23, R23, 0x3340, R4 ;  /* 0x0000334017177816 */ /* 0x000fc40000000004 */
[----:B------:R-:W-:Y:S02]  /*3820*/  PRMT R22, R29, 0x3340, R22 ;  /* 0x000033401d167816 */ /* 0x000fe40000000016 */
[----:B------:R-:W-:Y:S02]  /*3830*/  PRMT R21, R24, 0x3340, R1 ;  /* 0x0000334018157816 */ /* 0x000fe40000000001 */
[----:B------:R-:W-:Y:S02]  /*3840*/  LOP3.LUT R36, R36, 0xffff, RZ, 0xc0, !PT ;  /* 0x0000ffff24247812 */ /* 0x000fe400078ec0ff */
[----:B------:R-:W-:Y:S01]  /*3850*/  PRMT R23, R0, 0x5410, R23 ;  /* 0x0000541000177816 */ /* 0x000fe20000000017 */
[----:B------:R-:W-:Y:S01]  /*3860*/  IMAD R0, R20, UR4, RZ ;  /* 0x0000000414007c24 */ /* 0x000fe2000f8e02ff */
[----:B------:R-:W-:Y:S01]  /*3870*/  LOP3.LUT R38, R38, 0xffff, RZ, 0xc0, !PT ;  /* 0x0000ffff26267812 */ /* 0x000fe200078ec0ff */
[----:B------:R-:W-:Y:S01]  /*3880*/  ULDC.64 UR4, c[0x0][0x220] ;  /* 0x0000880000047ab9 */ /* 0x000fe20000000a00 */
[----:B------:R-:W-:-:S02]  /*3890*/  PRMT R21, R22, 0x5410, R21 ;  /* 0x0000541016157816 */ /* 0x000fc40000000015 */
[--C-:B------:R-:W-:Y:S02]  /*38a0*/  PRMT R32, R25, 0x4210, R36.reuse ;  /* 0x0000421019207816 */ /* 0x100fe40000000024 */
[----:B------:R-:W-:Y:S02]  /*38b0*/  PRMT R33, R23, 0x5210, R36 ;  /* 0x0000521017217816 */ /* 0x000fe40000000024 */
[--C-:B------:R-:W-:Y:S02]  /*38c0*/  PRMT R34, R27, 0x4210, R38.reuse ;  /* 0x000042101b227816 */ /* 0x100fe40000000026 */
[----:B------:R-:W-:Y:S02]  /*38d0*/  PRMT R35, R21, 0x5210, R38 ;  /* 0x0000521015237816 */ /* 0x000fe40000000026 */
[----:B------:R-:W-:Y:S01]  /*38e0*/  LEA R24, R4, UR10, 0x4 ;  /* 0x0000000a04187c11 */ /* 0x000fe2000f8e20ff */
[----:B0-----:R-:W-:Y:S01]  /*38f0*/  IMAD R4, R3, R37, RZ ;  /* 0x0000002503047224 */ /* 0x001fe200078e02ff */
[----:B------:R-:W-:Y:S01]  /*3900*/  IADD3 R31, P1, R0, UR4, RZ ;  /* 0x00000004001f7c10 */ /* 0x000fe2000ff3e0ff */
[----:B------:R0:W-:Y:S01]  /*3910*/  STSM.16.M88.4 [R28], R32 ;  /* 0x000000201c007844 */ /* 0x0001e20000000200 */
[----:B------:R-:W-:Y:S01]  /*3920*/  BAR.SYNC.DEFER_BLOCKING 0x0 ;  /* 0x0000000000007b1d */ /* 0x000fe20000010000 */
[----:B------:R-:W-:-:S04]  /*3930*/  ISETP.GE.AND P0, PT, R20, UR6, PT ;  /* 0x0000000614007c0c */ /* 0x000fc8000bf06270 */
[----:B------:R-:W-:Y:S02]  /*3940*/  ISETP.LT.AND P4, PT, R3, UR7, !P0 ;  /* 0x0000000703007c0c */ /* 0x000fe4000c781270 */
[----:B------:R-:W-:Y:S02]  /*3950*/  ISETP.LT.AND P6, PT, R5, UR7, !P0 ;  /* 0x0000000705007c0c */ /* 0x000fe4000c7c1270 */
[----:B------:R-:W-:Y:S02]  /*3960*/  ISETP.LT.AND P2, PT, R8, UR7, !P0 ;  /* 0x0000000708007c0c */ /* 0x000fe4000c741270 */
[----:B------:R-:W-:Y:S02]  /*3970*/  ISETP.LT.AND P3, PT, R6, UR7, !P0 ;  /* 0x0000000706007c0c */ /* 0x000fe4000c761270 */
[----:B0-----:R-:W-:Y:S01]  /*3980*/  LEA.HI.X.SX32 R33, R0, UR5, 0x1, P1 ;  /* 0x0000000500217c11 */ /* 0x001fe200088f0eff */
[----:B------:R-:W-:Y:S01]  /*3990*/  IMAD R0, R37, 0x2, R4 ;  /* 0x0000000225007824 */ /* 0x000fe200078e0204 */
[----:B------:R-:W-:-:S04]  /*39a0*/  IADD3 R2, P1, R4, R31, RZ ;  /* 0x0000001f04027210 */ /* 0x000fc80007f3e0ff */
[----:B------:R-:W-:Y:S02]  /*39b0*/  LEA.HI.X.SX32 R3, R4, R33, 0x1, P1 ;  /* 0x0000002104037211 */ /* 0x000fe400008f0eff */
[----:B------:R-:W-:Y:S01]  /*39c0*/  ISETP.LT.AND P1, PT, R7, UR7, !P0 ;  /* 0x0000000707007c0c */ /* 0x000fe2000c721270 */
[C---:B------:R-:W-:Y:S01]  /*39d0*/  IMAD R7, R37.reuse, 0x2, R0 ;  /* 0x0000000225077824 */ /* 0x040fe200078e0200 */
[C---:B------:R-:W-:Y:S01]  /*39e0*/  IADD3 R4, P5, R0.reuse, R31, RZ ;  /* 0x0000001f00047210 */ /* 0x040fe20007fbe0ff */
[----:B------:R-:W0:Y:S03]  /*39f0*/  LDS.128 R24, [R24] ;  /* 0x0000000018187984 */ /* 0x000e260000000c00 */
[----:B------:R-:W-:Y:S01]  /*3a00*/  LEA.HI.X.SX32 R5, R0, R33, 0x1, P5 ;  /* 0x0000002100057211 */ /* 0x000fe200028f0eff */
[----:B------:R-:W-:Y:S01]  /*3a10*/  IMAD R0, R37, 0x2, R7 ;  /* 0x0000000225007824 */ /* 0x000fe200078e0207 */
[----:B------:R-:W-:-:S02]  /*3a20*/  ISETP.LT.AND P5, PT, R9, UR7, !P0 ;  /* 0x0000000709007c0c */ /* 0x000fc4000c7a1270 */
[----:B0-----:R-:W-:Y:S02]  /*3a30*/  PRMT R21, R24, 0x7770, RZ ;  /* 0x0000777018157816 */ /* 0x001fe400000000ff */
[----:B------:R-:W-:Y:S02]  /*3a40*/  PRMT R23, R25, 0x7770, RZ ;  /* 0x0000777019177816 */ /* 0x000fe400000000ff */
[----:B------:R-:W-:Y:S01]  /*3a50*/  PRMT R29, R26, 0x7770, RZ ;  /* 0x000077701a1d7816 */ /* 0x000fe200000000ff */
[----:B------:R0:W-:Y:S01]  /*3a60*/  @P4 STG.E.U8 desc[UR16][R2.64], R21 ;  /* 0x0000001502004986 */ /* 0x0001e2000c101110 */
[----:B------:R-:W-:-:S03]  /*3a70*/  IADD3 R6, P4, R7, R31, RZ ;  /* 0x0000001f07067210 */ /* 0x000fc60007f9e0ff */
[----:B------:R1:W-:Y:S01]  /*3a80*/  @P6 STG.E.U8 desc[UR16][R4.64], R23 ;  /* 0x0000001704006986 */ /* 0x0003e2000c101110 */
[C---:B------:R-:W-:Y:S02]  /*3a90*/  IADD3 R8, P6, R0.reuse, R31, RZ ;  /* 0x0000001f00087210 */ /* 0x040fe40007fde0ff */
[-C--:B------:R-:W-:Y:S02]  /*3aa0*/  LEA.HI.X.SX32 R7, R7, R33.reuse, 0x1, P4 ;  /* 0x0000002107077211 */ /* 0x080fe400020f0eff */
[----:B------:R-:W-:Y:S02]  /*3ab0*/  LEA.HI.X.SX32 R9, R0, R33, 0x1, P6 ;  /* 0x0000002100097211 */ /* 0x000fe400030f0eff */
[----:B------:R-:W-:Y:S01]  /*3ac0*/  ISETP.LT.AND P4, PT, R10, UR7, !P0 ;  /* 0x000000070a007c0c */ /* 0x000fe2000c781270 */
[----:B0-----:R-:W-:Y:S01]  /*3ad0*/  IMAD R3, R37, 0x2, R0 ;  /* 0x0000000225037824 */ /* 0x001fe200078e0200 */
[----:B------:R-:W-:Y:S01]  /*3ae0*/  PRMT R21, R27, 0x7770, RZ ;  /* 0x000077701b157816 */ /* 0x000fe200000000ff */
[----:B------:R0:W-:Y:S01]  /*3af0*/  @P3 STG.E.U8 desc[UR16][R6.64], R29 ;  /* 0x0000001d06003986 */ /* 0x0001e2000c101110 */
[----:B------:R-:W-:Y:S01]  /*3b00*/  ISETP.LT.AND P3, PT, R11, UR7, !P0 ;  /* 0x000000070b007c0c */ /* 0x000fe2000c761270 */
[----:B------:R-:W-:Y:S01]  /*3b10*/  IMAD R0, R37, 0x2, R3 ;  /* 0x0000000225007824 */ /* 0x000fe200078e0203 */
[----:B------:R-:W-:Y:S01]  /*3b20*/  IADD3 R2, P6, R3, R31, RZ ;  /* 0x0000001f03027210 */ /* 0x000fe20007fde0ff */
[----:B------:R2:W-:Y:S01]  /*3b30*/  @P1 STG.E.U8 desc[UR16][R8.64], R21 ;  /* 0x0000001508001986 */ /* 0x0005e2000c101110 */
[----:B-1----:R-:W-:Y:S01]  /*3b40*/  PRMT R23, R24, 0x7771, RZ ;  /* 0x0000777118177816 */ /* 0x002fe200000000ff */
[----:B------:R-:W-:Y:S01]  /*3b50*/  IMAD R10, R37, 0x2, R0 ;  /* 0x00000002250a7824 */ /* 0x000fe200078e0200 */
[----:B------:R-:W-:-:S02]  /*3b60*/  LEA.HI.X.SX32 R3, R3, R33, 0x1, P6 ;  /* 0x0000002103037211 */ /* 0x000fc400030f0eff */
[C---:B------:R-:W-:Y:S02]  /*3b70*/  IADD3 R4, P6, R0.reuse, R31, RZ ;  /* 0x0000001f00047210 */ /* 0x040fe40007fde0ff */
[----:B------:R-:W-:Y:S01]  /*3b80*/  PRMT R11, R25, 0x7771, RZ ;  /* 0x00007771190b7816 */ /* 0x000fe200000000ff */
[----:B------:R1:W-:Y:S01]  /*3b90*/  @P2 STG.E.U8 desc[UR16][R2.64], R23 ;  /* 0x0000001702002986 */ /* 0x0003e2000c101110 */
[----:B------:R-:W-:Y:S01]  /*3ba0*/  LEA.HI.X.SX32 R5, R0, R33, 0x1, P6 ;  /* 0x0000002100057211 */ /* 0x000fe200030f0eff */
[----:B------:R-:W-:Y:S01]  /*3bb0*/  IMAD R0, R37, 0x2, R10 ;  /* 0x0000000225007824 */ /* 0x000fe200078e020a */
[----:B0-----:R-:W-:Y:S02]  /*3bc0*/  IADD3 R6, P6, R10, R31, RZ ;  /* 0x0000001f0a067210 */ /* 0x001fe40007fde0ff */
[----:B------:R-:W-:Y:S01]  /*3bd0*/  ISETP.LT.AND P1, PT, R12, UR7, !P0 ;  /* 0x000000070c007c0c */ /* 0x000fe2000c721270 */
[----:B------:R0:W-:Y:S01]  /*3be0*/  @P5 STG.E.U8 desc[UR16][R4.64], R11 ;  /* 0x0000000b04005986 */ /* 0x0001e2000c101110 */
[----:B------:R-:W-:-:S02]  /*3bf0*/  LEA.HI.X.SX32 R7, R10, R33, 0x1, P6 ;  /* 0x000000210a077211 */ /* 0x000fc400030f0eff */
[----:B--2---:R-:W-:Y:S02]  /*3c00*/  IADD3 R8, P6, R0, R31, RZ ;  /* 0x0000001f00087210 */ /* 0x004fe40007fde0ff */
[----:B------:R-:W-:Y:S01]  /*3c10*/  PRMT R21, R26, 0x7771, RZ ;  /* 0x000077711a157816 */ /* 0x000fe200000000ff */
[----:B-1----:R-:W-:Y:S01]  /*3c20*/  IMAD R3, R37, 0x2, R0 ;  /* 0x0000000225037824 */ /* 0x002fe200078e0200 */
[----:B------:R-:W-:Y:S02]  /*3c30*/  LEA.HI.X.SX32 R9, R0, R33, 0x1, P6 ;  /* 0x0000002100097211 */ /* 0x000fe400030f0eff */
[----:B------:R-:W-:Y:S01]  /*3c40*/  ISETP.LT.AND P2, PT, R13, UR7, !P0 ;  /* 0x000000070d007c0c */ /* 0x000fe2000c741270 */
[----:B------:R-:W-:Y:S01]  /*3c50*/  IMAD R0, R37, 0x2, R3 ;  /* 0x0000000225007824 */ /* 0x000fe200078e0203 */
[----:B------:R-:W-:Y:S01]  /*3c60*/  IADD3 R2, P6, R3, R31, RZ ;  /* 0x0000001f03027210 */ /* 0x000fe20007fde0ff */
[----:B------:R1:W-:Y:S01]  /*3c70*/  @P4 STG.E.U8 desc[UR16][R6.64], R21 ;  /* 0x0000001506004986 */ /* 0x0003e2000c101110 */
[----:B------:R-:W-:Y:S01]  /*3c80*/  PRMT R13, R27, 0x7771, RZ ;  /* 0x000077711b0d7816 */ /* 0x000fe200000000ff */
[----:B0-----:R-:W-:Y:S01]  /*3c90*/  IMAD R11, R37, 0x2, R0 ;  /* 0x00000002250b7824 */ /* 0x001fe200078e0200 */
[----:B------:R-:W-:-:S02]  /*3ca0*/  LEA.HI.X.SX32 R3, R3, R33, 0x1, P6 ;  /* 0x0000002103037211 */ /* 0x000fc400030f0eff */
[C---:B------:R-:W-:Y:S01]  /*3cb0*/  IADD3 R4, P6, R0.reuse, R31, RZ ;  /* 0x0000001f00047210 */ /* 0x040fe20007fde0ff */
[----:B------:R0:W-:Y:S01]  /*3cc0*/  @P3 STG.E.U8 desc[UR16][R8.64], R13 ;  /* 0x0000000d08003986 */ /* 0x0001e2000c101110 */
[----:B------:R-:W-:Y:S02]  /*3cd0*/  ISETP.LT.AND P4, PT, R15, UR7, !P0 ;  /* 0x000000070f007c0c */ /* 0x000fe4000c781270 */
[----:B------:R-:W-:Y:S01]  /*3ce0*/  LEA.HI.X.SX32 R5, R0, R33, 0x1, P6 ;  /* 0x0000002100057211 */ /* 0x000fe200030f0eff */
[----:B------:R-:W-:Y:S01]  /*3cf0*/  IMAD R0, R37, 0x2, R11 ;  /* 0x0000000225007824 */ /* 0x000fe200078e020b */
[----:B------:R-:W-:Y:S02]  /*3d00*/  PRMT R15, R25, 0x7772, RZ ;  /* 0x00007772190f7816 */ /* 0x000fe400000000ff */
[----:B-1----:R-:W-:Y:S01]  /*3d10*/  PRMT R21, R24, 0x7772, RZ ;  /* 0x0000777218157816 */ /* 0x002fe200000000ff */
[----:B------:R-:W-:Y:S01]  /*3d20*/  IMAD R12, R37, 0x2, R0 ;  /* 0x00000002250c7824 */ /* 0x000fe200078e0200 */
[----:B------:R-:W-:-:S02]  /*3d30*/  ISETP.LT.AND P5, PT, R14, UR7, !P0 ;  /* 0x000000070e007c0c */ /* 0x000fc4000c7a1270 */
[----:B------:R-:W-:Y:S01]  /*3d40*/  ISETP.LT.AND P3, PT, R16, UR7, !P0 ;  /* 0x0000000710007c0c */ /* 0x000fe2000c761270 */
[----:B0-----:R-:W-:Y:S01]  /*3d50*/  IMAD R13, R37, 0x2, R12 ;  /* 0x00000002250d7824 */ /* 0x001fe200078e020c */
[----:B------:R-:W-:Y:S01]  /*3d60*/  @P1 STG.E.U8 desc[UR16][R2.64], R21 ;  /* 0x0000001502001986 */ /* 0x000fe2000c101110 */
[-C--:B------:R-:W-:Y:S02]  /*3d70*/  IADD3 R6, P1, R11, R31.reuse, RZ ;  /* 0x0000001f0b067210 */ /* 0x080fe40007f3e0ff */
[----:B------:R-:W-:Y:S01]  /*3d80*/  IMAD R14, R37, 0x2, R13 ;  /* 0x00000002250e7824 */ /* 0x000fe200078e020d */
[----:B------:R0:W-:Y:S01]  /*3d90*/  @P2 STG.E.U8 desc[UR16][R4.64], R15 ;  /* 0x0000000f04002986 */ /* 0x0001e2000c101110 */
[----:B------:R-:W-:Y:S02]  /*3da0*/  IADD3 R8, P2, R0, R31, RZ ;  /* 0x0000001f00087210 */ /* 0x000fe40007f5e0ff */
[----:B------:R-:W-:Y:S02]  /*3db0*/  LEA.HI.X.SX32 R7, R11, R33, 0x1, P1 ;  /* 0x000000210b077211 */ /* 0x000fe400008f0eff */
[----:B------:R-:W-:-:S02]  /*3dc0*/  IADD3 R10, P6, R12, R31, RZ ;  /* 0x0000001f0c0a7210 */ /* 0x000fc40007fde0ff */
[-C--:B------:R-:W-:Y:S01]  /*3dd0*/  LEA.HI.X.SX32 R9, R0, R33.reuse, 0x1, P2 ;  /* 0x0000002100097211 */ /* 0x080fe200010f0eff */
[----:B------:R-:W-:Y:S01]  /*3de0*/  IMAD R0, R37, 0x2, R14 ;  /* 0x0000000225007824 */ /* 0x000fe200078e020e */
[----:B------:R-:W-:Y:S02]  /*3df0*/  ISETP.LT.AND P2, PT, R17, UR7, !P0 ;  /* 0x0000000711007c0c */ /* 0x000fe4000c741270 */
[----:B------:R-:W-:Y:S02]  /*3e00*/  LEA.HI.X.SX32 R11, R12, R33, 0x1, P6 ;  /* 0x000000210c0b7211 */ /* 0x000fe400030f0eff */
[CC--:B0-----:R-:W-:Y:S02]  /*3e10*/  IADD3 R4, P1, R14.reuse, R31.reuse, RZ ;  /* 0x0000001f0e047210 */ /* 0x0c1fe40007f3e0ff */
[----:B------:R-:W-:Y:S02]  /*3e20*/  IADD3 R2, P6, R13, R31, RZ ;  /* 0x0000001f0d027210 */ /* 0x000fe40007fde0ff */
[----:B------:R-:W-:-:S02]  /*3e30*/  LEA.HI.X.SX32 R5, R14, R33, 0x1, P1 ;  /* 0x000000210e057211 */ /* 0x000fc400008f0eff */
[----:B------:R-:W-:Y:S02]  /*3e40*/  ISETP.LT.AND P1, PT, R18, UR7, !P0 ;  /* 0x0000000712007c0c */ /* 0x000fe4000c721270 */
[----:B------:R-:W-:Y:S02]  /*3e50*/  ISETP.LT.AND P0, PT, R19, UR7, !P0 ;  /* 0x0000000713007c0c */ /* 0x000fe4000c701270 */
[----:B------:R-:W-:Y:S02]  /*3e60*/  PRMT R21, R26, 0x7772, RZ ;  /* 0x000077721a157816 */ /* 0x000fe400000000ff */
[----:B------:R-:W-:Y:S02]  /*3e70*/  PRMT R19, R27, 0x7772, RZ ;  /* 0x000077721b137816 */ /* 0x000fe400000000ff */
[----:B------:R-:W-:Y:S01]  /*3e80*/  PRMT R17, R24, 0x7773, RZ ;  /* 0x0000777318117816 */ /* 0x000fe200000000ff */
[----:B------:R0:W-:Y:S01]  /*3e90*/  @P5 STG.E.U8 desc[UR16][R6.64], R21 ;  /* 0x0000001506005986 */ /* 0x0001e2000c101110 */
[----:B------:R-:W-:-:S02]  /*3ea0*/  LEA.HI.X.SX32 R3, R13, R33, 0x1, P6 ;  /* 0x000000210d037211 */ /* 0x000fc400030f0eff */
[----:B------:R-:W-:Y:S01]  /*3eb0*/  PRMT R25, R25, 0x7773, RZ ;  /* 0x0000777319197816 */ /* 0x000fe200000000ff */
[----:B------:R0:W-:Y:S01]  /*3ec0*/  @P4 STG.E.U8 desc[UR16][R8.64], R19 ;  /* 0x0000001308004986 */ /* 0x0001e2000c101110 */
[----:B------:R-:W-:Y:S02]  /*3ed0*/  PRMT R15, R26, 0x7773, RZ ;  /* 0x000077731a0f7816 */ /* 0x000fe400000000ff */
[C---:B------:R-:W-:Y:S01]  /*3ee0*/  IADD3 R12, P6, R0.reuse, R31, RZ ;  /* 0x0000001f000c7210 */ /* 0x040fe20007fde0ff */
[----:B------:R0:W-:Y:S01]  /*3ef0*/  @P3 STG.E.U8 desc[UR16][R10.64], R17 ;  /* 0x000000110a003986 */ /* 0x0001e2000c101110 */
[----:B------:R-:W-:Y:S02]  /*3f00*/  PRMT R27, R27, 0x7773, RZ ;  /* 0x000077731b1b7816 */ /* 0x000fe400000000ff */
[----:B------:R-:W-:Y:S01]  /*3f10*/  LEA.HI.X.SX32 R13, R0, R33, 0x1, P6 ;  /* 0x00000021000d7211 */ /* 0x000fe200030f0eff */
[----:B------:R0:W-:Y:S04]  /*3f20*/  @P2 STG.E.U8 desc[UR16][R2.64], R25 ;  /* 0x0000001902002986 */ /* 0x0001e8000c101110 */
[----:B------:R0:W-:Y:S01]  /*3f30*/  @P1 STG.E.U8 desc[UR16][R4.64], R15 ;  /* 0x0000000f04001986 */ /* 0x0001e2000c101110 */
[----:B------:R-:W-:Y:S05]  /*3f40*/  @!P0 EXIT ;  /* 0x000000000000894d */ /* 0x000fea0003800000 */
[----:B------:R-:W-:Y:S01]  /*3f50*/  STG.E.U8 desc[UR16][R12.64], R27 ;  /* 0x0000001b0c007986 */ /* 0x000fe2000c101110 */
[----:B------:R-:W-:Y:S05]  /*3f60*/  EXIT ;  /* 0x000000000000794d */ /* 0x000fea0003800000 */
.L_x_3:
[----:B------:R-:W-:-:S00]  /*3f70*/  BRA `(.L_x_3) ;  /* 0xfffffffc00fc7947 */ /* 0x000fc0000383ffff */
[----:B------:R-:W-:-:S00]  /*3f80*/  NOP ;  /* 0x0000000000007918 */ /* 0x000fc00000000000 */
[----:B------:R-:W-:-:S00]  /*3f90*/  NOP ;  /* 0x0000000000007918 */ /* 0x000fc00000000000 */
[----:B------:R-:W-:-:S00]  /*3fa0*/  NOP ;  /* 0x0000000000007918 */ /* 0x000fc00000000000 */
[----:B------:R-:W-:-:S00]  /*3fb0*/  NOP ;  /* 0x0000000000007918 */ /* 0x000fc00000000000 */
[----:B------:R-:W-:-:S00]  /*3fc0*/  NOP ;  /* 0x0000000000007918 */ /* 0x000fc00000000000 */
[----:B------:R-:W-:-:S00]  /*3fd0*/  NOP ;  /* 0x0000000000007918 */ /* 0x000fc00000000000 */
[----:B------:R-:W-:-:S00]  /*3fe0*/  NOP ;  /* 0x0000000000007918 */ /* 0x000fc00000000000 */
[----:B------:R-:W-:-:S00]  /*3ff0*/  NOP ;  /* 0x0000000000007918 */ /* 0x000fc00000000000 */
.L_x_4:


//--------------------- .nv.shared.matmul_kernel  --------------------------
	.section	.nv.shared.matmul_kernel,"aw",@nobits
	.sectionflags	@""
	.align	16
	.zero		1024


//--------------------- .nv.shared.reserved.0     --------------------------
	.section	.nv.shared.reserved.0,"aw",@nobits
	.weak		__nv_reservedSMEM_offset_0_alias
	.size		__nv_reservedSMEM_offset_0_alias, 0, 0
	.other		__nv_reservedSMEM_offset_0_alias,@"STO_CUDA_RESERVED_SHARED STV_DEFAULT"
__nv_reservedSMEM_offset_0_alias:
	.zero		0


//--------------------- .nv.constant0.matmul_kernel --------------------------
	.section	.nv.constant0.matmul_kernel,"a",@progbits
	.sectionflags	@""
	.align	4
.nv.constant0.matmul_kernel:
	.zero		608


//--------------------- SYMBOLS --------------------------

	.type		.nv.reservedSmem.offset0,@object
	.size		.nv.reservedSmem.offset0,0x4
